//
// Generated by NVIDIA NVVM Compiler
//
// Compiler Build ID: CL-36424714
// Cuda compilation tools, release 13.0, V13.0.88
// Based on NVVM 20.0.0
//

.version 9.0
.target sm_100
.address_size 64

	// .globl	_Z14computeBKernelPdS_S_
.func  (.param .b64 func_retval0) __internal_accurate_pow
(
	.param .b64 __internal_accurate_pow_param_0
)
;

.visible .entry _Z14computeBKernelPdS_S_(
	.param .u64 .ptr .align 1 _Z14computeBKernelPdS_S__param_0,
	.param .u64 .ptr .align 1 _Z14computeBKernelPdS_S__param_1,
	.param .u64 .ptr .align 1 _Z14computeBKernelPdS_S__param_2
)
{
	.reg .pred 	%p<28>;
	.reg .b32 	%r<50>;
	.reg .b64 	%rd<16>;
	.reg .b64 	%fd<49>;

	ld.param.u64 	%rd1, [_Z14computeBKernelPdS_S__param_0];
	ld.param.u64 	%rd2, [_Z14computeBKernelPdS_S__param_1];
	ld.param.u64 	%rd3, [_Z14computeBKernelPdS_S__param_2];
	mov.u32 	%r8, %ctaid.x;
	mov.u32 	%r9, %ntid.x;
	mov.u32 	%r10, %tid.x;
	mad.lo.s32 	%r1, %r8, %r9, %r10;
	mov.u32 	%r11, %ctaid.y;
	mov.u32 	%r12, %ntid.y;
	mov.u32 	%r13, %tid.y;
	mad.lo.s32 	%r14, %r11, %r12, %r13;
	add.s32 	%r15, %r1, -1;
	add.s32 	%r16, %r14, -1;
	max.u32 	%r17, %r15, %r16;
	setp.gt.u32 	%p1, %r17, 38;
	@%p1 bra 	$L__BB0_16;
	cvta.to.global.u64 	%rd4, %rd2;
	cvta.to.global.u64 	%rd5, %rd3;
	mad.lo.s32 	%r3, %r14, 41, %r1;
	add.s32 	%r18, %r3, -1;
	add.s32 	%r19, %r3, -41;
	mul.wide.u32 	%rd6, %r3, 8;
	add.s64 	%rd7, %rd4, %rd6;
	ld.global.f64 	%fd18, [%rd7+8];
	mul.wide.u32 	%rd8, %r18, 8;
	add.s64 	%rd9, %rd4, %rd8;
	ld.global.f64 	%fd19, [%rd9];
	sub.f64 	%fd20, %fd18, %fd19;
	div.rn.f64 	%fd1, %fd20, 0d3FB999999999999A;
	add.s64 	%rd10, %rd5, %rd6;
	ld.global.f64 	%fd21, [%rd10+328];
	mul.wide.u32 	%rd11, %r19, 8;
	add.s64 	%rd12, %rd5, %rd11;
	ld.global.f64 	%fd22, [%rd12];
	sub.f64 	%fd23, %fd21, %fd22;
	div.rn.f64 	%fd2, %fd23, 0d3FB999999999999A;
	{
	.reg .b32 %temp; 
	mov.b64 	{%temp, %r4}, %fd1;
	}
	mov.f64 	%fd24, 0d4000000000000000;
	{
	.reg .b32 %temp; 
	mov.b64 	{%temp, %r20}, %fd24;
	}
	and.b32  	%r6, %r20, 2146435072;
	setp.eq.s32 	%p2, %r6, 1062207488;
	abs.f64 	%fd3, %fd1;
	{ // callseq 0, 0
	.param .b64 param0;
	st.param.f64 	[param0], %fd3;
	.param .b64 retval0;
	call.uni (retval0), 
	__internal_accurate_pow, 
	(
	param0
	);
	ld.param.f64 	%fd25, [retval0];
	} // callseq 0
	setp.lt.s32 	%p3, %r4, 0;
	neg.f64 	%fd27, %fd25;
	selp.f64 	%fd28, %fd27, %fd25, %p2;
	selp.f64 	%fd46, %fd28, %fd25, %p3;
	setp.neu.f64 	%p4, %fd1, 0d0000000000000000;
	@%p4 bra 	$L__BB0_3;
	setp.eq.s32 	%p5, %r6, 1062207488;
	selp.b32 	%r21, %r4, 0, %p5;
	setp.lt.s32 	%p6, %r20, 0;
	or.b32  	%r22, %r21, 2146435072;
	selp.b32 	%r23, %r22, %r21, %p6;
	mov.b32 	%r24, 0;
	mov.b64 	%fd46, {%r24, %r23};
$L__BB0_3:
	add.f64 	%fd29, %fd1, 0d4000000000000000;
	{
	.reg .b32 %temp; 
	mov.b64 	{%temp, %r25}, %fd29;
	}
	and.b32  	%r26, %r25, 2146435072;
	setp.ne.s32 	%p7, %r26, 2146435072;
	@%p7 bra 	$L__BB0_8;
	setp.num.f64 	%p8, %fd1, %fd1;
	@%p8 bra 	$L__BB0_6;
	mov.f64 	%fd30, 0d4000000000000000;
	add.rn.f64 	%fd46, %fd1, %fd30;
	bra.uni 	$L__BB0_8;
$L__BB0_6:
	setp.neu.f64 	%p9, %fd3, 0d7FF0000000000000;
	@%p9 bra 	$L__BB0_8;
	setp.lt.s32 	%p10, %r4, 0;
	setp.eq.s32 	%p11, %r6, 1062207488;
	setp.lt.s32 	%p12, %r20, 0;
	selp.b32 	%r28, 0, 2146435072, %p12;
	and.b32  	%r29, %r20, 2147483647;
	setp.ne.s32 	%p13, %r29, 1071644672;
	or.b32  	%r30, %r28, -2147483648;
	selp.b32 	%r31, %r30, %r28, %p13;
	selp.b32 	%r32, %r31, %r28, %p11;
	selp.b32 	%r33, %r32, %r28, %p10;
	mov.b32 	%r34, 0;
	mov.b64 	%fd46, {%r34, %r33};
$L__BB0_8:
	setp.eq.s32 	%p14, %r6, 1062207488;
	setp.eq.f64 	%p15, %fd1, 0d3FF0000000000000;
	selp.f64 	%fd31, 0d3FF0000000000000, %fd46, %p15;
	add.f64 	%fd32, %fd1, %fd2;
	mul.f64 	%fd33, %fd32, 0d4059000000000000;
	sub.f64 	%fd34, %fd33, %fd31;
	add.f64 	%fd35, %fd1, %fd1;
	mul.f64 	%fd36, %fd35, %fd2;
	sub.f64 	%fd10, %fd34, %fd36;
	{
	.reg .b32 %temp; 
	mov.b64 	{%temp, %r7}, %fd2;
	}
	abs.f64 	%fd11, %fd2;
	{ // callseq 1, 0
	.param .b64 param0;
	st.param.f64 	[param0], %fd11;
	.param .b64 retval0;
	call.uni (retval0), 
	__internal_accurate_pow, 
	(
	param0
	);
	ld.param.f64 	%fd37, [retval0];
	} // callseq 1
	setp.lt.s32 	%p16, %r7, 0;
	neg.f64 	%fd39, %fd37;
	selp.f64 	%fd40, %fd39, %fd37, %p14;
	selp.f64 	%fd48, %fd40, %fd37, %p16;
	setp.neu.f64 	%p17, %fd2, 0d0000000000000000;
	@%p17 bra 	$L__BB0_10;
	setp.eq.s32 	%p18, %r6, 1062207488;
	selp.b32 	%r36, %r7, 0, %p18;
	setp.lt.s32 	%p19, %r20, 0;
	or.b32  	%r37, %r36, 2146435072;
	selp.b32 	%r38, %r37, %r36, %p19;
	mov.b32 	%r39, 0;
	mov.b64 	%fd48, {%r39, %r38};
$L__BB0_10:
	add.f64 	%fd41, %fd2, 0d4000000000000000;
	{
	.reg .b32 %temp; 
	mov.b64 	{%temp, %r40}, %fd41;
	}
	and.b32  	%r41, %r40, 2146435072;
	setp.ne.s32 	%p20, %r41, 2146435072;
	@%p20 bra 	$L__BB0_15;
	setp.num.f64 	%p21, %fd2, %fd2;
	@%p21 bra 	$L__BB0_13;
	mov.f64 	%fd42, 0d4000000000000000;
	add.rn.f64 	%fd48, %fd2, %fd42;
	bra.uni 	$L__BB0_15;
$L__BB0_13:
	setp.neu.f64 	%p22, %fd11, 0d7FF0000000000000;
	@%p22 bra 	$L__BB0_15;
	setp.lt.s32 	%p23, %r7, 0;
	setp.eq.s32 	%p24, %r6, 1062207488;
	setp.lt.s32 	%p25, %r20, 0;
	selp.b32 	%r43, 0, 2146435072, %p25;
	and.b32  	%r44, %r20, 2147483647;
	setp.ne.s32 	%p26, %r44, 1071644672;
	or.b32  	%r45, %r43, -2147483648;
	selp.b32 	%r46, %r45, %r43, %p26;
	selp.b32 	%r47, %r46, %r43, %p24;
	selp.b32 	%r48, %r47, %r43, %p23;
	mov.b32 	%r49, 0;
	mov.b64 	%fd48, {%r49, %r48};
$L__BB0_15:
	setp.eq.f64 	%p27, %fd2, 0d3FF0000000000000;
	selp.f64 	%fd43, 0d3FF0000000000000, %fd48, %p27;
	sub.f64 	%fd44, %fd10, %fd43;
	cvta.to.global.u64 	%rd13, %rd1;
	add.s64 	%rd15, %rd13, %rd6;
	st.global.f64 	[%rd15], %fd44;
$L__BB0_16:
	ret;

}
	// .globl	_Z13updatePKernelPdS_S_
.visible .entry _Z13updatePKernelPdS_S_(
	.param .u64 .ptr .align 1 _Z13updatePKernelPdS_S__param_0,
	.param .u64 .ptr .align 1 _Z13updatePKernelPdS_S__param_1,
	.param .u64 .ptr .align 1 _Z13updatePKernelPdS_S__param_2
)
{
	.reg .pred 	%p<2>;
	.reg .b32 	%r<17>;
	.reg .b64 	%rd<15>;
	.reg .b64 	%fd<14>;

	ld.param.u64 	%rd1, [_Z13updatePKernelPdS_S__param_0];
	ld.param.u64 	%rd2, [_Z13updatePKernelPdS_S__param_1];
	ld.param.u64 	%rd3, [_Z13updatePKernelPdS_S__param_2];
	mov.u32 	%r4, %ctaid.x;
	mov.u32 	%r5, %ntid.x;
	mov.u32 	%r6, %tid.x;
	mad.lo.s32 	%r1, %r4, %r5, %r6;
	mov.u32 	%r7, %ctaid.y;
	mov.u32 	%r8, %ntid.y;
	mov.u32 	%r9, %tid.y;
	mad.lo.s32 	%r10, %r7, %r8, %r9;
	add.s32 	%r3, %r1, -1;
	add.s32 	%r11, %r10, -1;
	max.u32 	%r12, %r3, %r11;
	setp.gt.u32 	%p1, %r12, 38;
	@%p1 bra 	$L__BB1_2;
	cvta.to.global.u64 	%rd4, %rd2;
	cvta.to.global.u64 	%rd5, %rd3;
	cvta.to.global.u64 	%rd6, %rd1;
	mul.lo.s32 	%r13, %r10, 41;
	add.s32 	%r14, %r1, %r13;
	mul.wide.u32 	%rd7, %r14, 8;
	add.s64 	%rd8, %rd4, %rd7;
	ld.global.f64 	%fd1, [%rd8+8];
	add.s32 	%r15, %r13, %r3;
	mul.wide.u32 	%rd9, %r15, 8;
	add.s64 	%rd10, %rd4, %rd9;
	ld.global.f64 	%fd2, [%rd10];
	add.f64 	%fd3, %fd1, %fd2;
	ld.global.f64 	%fd4, [%rd8+328];
	add.s32 	%r16, %r15, -40;
	mul.wide.u32 	%rd11, %r16, 8;
	add.s64 	%rd12, %rd4, %rd11;
	ld.global.f64 	%fd5, [%rd12];
	add.f64 	%fd6, %fd4, %fd5;
	mul.f64 	%fd7, %fd6, 0d3F647AE147AE147C;
	fma.rn.f64 	%fd8, %fd3, 0d3F647AE147AE147C, %fd7;
	add.s64 	%rd13, %rd5, %rd7;
	ld.global.f64 	%fd9, [%rd13];
	mul.f64 	%fd10, %fd9, 0d3F647AE147AE147C;
	mul.f64 	%fd11, %fd10, 0d3F647AE147AE147C;
	sub.f64 	%fd12, %fd8, %fd11;
	div.rn.f64 	%fd13, %fd12, 0d3F847AE147AE147C;
	add.s64 	%rd14, %rd6, %rd7;
	st.global.f64 	[%rd14], %fd13;
$L__BB1_2:
	ret;

}
	// .globl	_Z8computePPd
.visible .entry _Z8computePPd(
	.param .u64 .ptr .align 1 _Z8computePPd_param_0
)
{
	.reg .pred 	%p<5>;
	.reg .b32 	%r<11>;
	.reg .b64 	%rd<10>;
	.reg .b64 	%fd<4>;

	ld.param.u64 	%rd3, [_Z8computePPd_param_0];
	cvta.to.global.u64 	%rd1, %rd3;
	mov.u32 	%r3, %ctaid.x;
	mov.u32 	%r4, %ntid.x;
	mov.u32 	%r5, %tid.x;
	mad.lo.s32 	%r1, %r3, %r4, %r5;
	mov.u32 	%r6, %ctaid.y;
	mov.u32 	%r7, %ntid.y;
	mov.u32 	%r8, %tid.y;
	mad.lo.s32 	%r2, %r6, %r7, %r8;
	setp.gt.u32 	%p1, %r2, 40;
	@%p1 bra 	$L__BB2_2;
	mul.lo.s32 	%r9, %r2, 41;
	mul.wide.u32 	%rd4, %r9, 8;
	add.s64 	%rd5, %rd1, %rd4;
	ld.global.f64 	%fd1, [%rd5+312];
	st.global.f64 	[%rd5+320], %fd1;
$L__BB2_2:
	setp.gt.u32 	%p2, %r1, 40;
	mul.wide.u32 	%rd6, %r1, 8;
	add.s64 	%rd2, %rd1, %rd6;
	@%p2 bra 	$L__BB2_4;
	ld.global.f64 	%fd2, [%rd2+328];
	st.global.f64 	[%rd2], %fd2;
$L__BB2_4:
	setp.gt.u32 	%p3, %r2, 40;
	@%p3 bra 	$L__BB2_6;
	mul.lo.s32 	%r10, %r2, 41;
	mul.wide.u32 	%rd7, %r10, 8;
	add.s64 	%rd8, %rd1, %rd7;
	ld.global.f64 	%fd3, [%rd8+8];
	st.global.f64 	[%rd8], %fd3;
$L__BB2_6:
	setp.gt.u32 	%p4, %r1, 40;
	@%p4 bra 	$L__BB2_8;
	mov.b64 	%rd9, 0;
	st.global.u64 	[%rd2+13120], %rd9;
$L__BB2_8:
	ret;

}
	// .globl	_Z9computeUVPdS_S_S_S_
.visible .entry _Z9computeUVPdS_S_S_S_(
	.param .u64 .ptr .align 1 _Z9computeUVPdS_S_S_S__param_0,
	.param .u64 .ptr .align 1 _Z9computeUVPdS_S_S_S__param_1,
	.param .u64 .ptr .align 1 _Z9computeUVPdS_S_S_S__param_2,
	.param .u64 .ptr .align 1 _Z9computeUVPdS_S_S_S__param_3,
	.param .u64 .ptr .align 1 _Z9computeUVPdS_S_S_S__param_4
)
{
	.reg .pred 	%p<4>;
	.reg .b32 	%r<20>;
	.reg .b64 	%rd<26>;
	.reg .b64 	%fd<60>;

	ld.param.u64 	%rd2, [_Z9computeUVPdS_S_S_S__param_1];
	ld.param.u64 	%rd3, [_Z9computeUVPdS_S_S_S__param_2];
	ld.param.u64 	%rd4, [_Z9computeUVPdS_S_S_S__param_3];
	ld.param.u64 	%rd5, [_Z9computeUVPdS_S_S_S__param_4];
	mov.u32 	%r3, %ctaid.y;
	mov.u32 	%r4, %ntid.y;
	mov.u32 	%r5, %tid.y;
	mad.lo.s32 	%r6, %r3, %r4, %r5;
	mov.u32 	%r7, %ctaid.x;
	mov.u32 	%r8, %ntid.x;
	mov.u32 	%r9, %tid.x;
	mad.lo.s32 	%r2, %r7, %r8, %r9;
	add.s32 	%r10, %r2, -1;
	add.s32 	%r11, %r6, -1;
	max.u32 	%r12, %r10, %r11;
	setp.gt.u32 	%p1, %r12, 38;
	@%p1 bra 	$L__BB3_2;
	ld.param.u64 	%rd25, [_Z9computeUVPdS_S_S_S__param_0];
	cvta.to.global.u64 	%rd6, %rd3;
	cvta.to.global.u64 	%rd7, %rd5;
	cvta.to.global.u64 	%rd8, %rd25;
	cvta.to.global.u64 	%rd9, %rd4;
	cvta.to.global.u64 	%rd10, %rd2;
	mad.lo.s32 	%r13, %r6, 41, %r2;
	mul.wide.u32 	%rd11, %r13, 8;
	add.s64 	%rd12, %rd6, %rd11;
	ld.global.f64 	%fd1, [%rd12];
	mul.f64 	%fd2, %fd1, 0d3F847AE147AE147B;
	div.rn.f64 	%fd3, %fd2, 0d3FA999999999999A;
	add.s32 	%r14, %r13, -1;
	mul.wide.u32 	%rd13, %r14, 8;
	add.s64 	%rd14, %rd6, %rd13;
	ld.global.f64 	%fd4, [%rd14];
	sub.f64 	%fd5, %fd1, %fd4;
	mul.f64 	%fd6, %fd3, %fd5;
	sub.f64 	%fd7, %fd1, %fd6;
	add.s32 	%r15, %r13, -41;
	mul.wide.u32 	%rd15, %r15, 8;
	add.s64 	%rd16, %rd6, %rd15;
	ld.global.f64 	%fd8, [%rd16];
	sub.f64 	%fd9, %fd1, %fd8;
	mul.f64 	%fd10, %fd3, %fd9;
	sub.f64 	%fd11, %fd7, %fd10;
	add.s64 	%rd17, %rd7, %rd11;
	ld.global.f64 	%fd12, [%rd17+8];
	add.s64 	%rd18, %rd7, %rd13;
	ld.global.f64 	%fd13, [%rd18];
	sub.f64 	%fd14, %fd12, %fd13;
	mul.f64 	%fd15, %fd14, 0d3FB9999999999999;
	sub.f64 	%fd16, %fd11, %fd15;
	mov.f64 	%fd17, 0d3FA999999999999A;
	{
	.reg .b32 %temp; 
	mov.b64 	{%temp, %r16}, %fd17;
	}
	mov.f64 	%fd18, 0d4000000000000000;
	{
	.reg .b32 %temp; 
	mov.b64 	{%temp, %r17}, %fd18;
	}
	and.b32  	%r19, %r17, 2146435072;
	setp.eq.s32 	%p2, %r19, 1062207488;
	{ // callseq 2, 0
	.param .b64 param0;
	st.param.f64 	[param0], 0d3FA999999999999A;
	.param .b64 retval0;
	call.uni (retval0), 
	__internal_accurate_pow, 
	(
	param0
	);
	ld.param.f64 	%fd19, [retval0];
	} // callseq 2
	setp.lt.s32 	%p3, %r16, 0;
	neg.f64 	%fd21, %fd19;
	selp.f64 	%fd22, %fd21, %fd19, %p2;
	selp.f64 	%fd23, %fd22, %fd19, %p3;
	mov.f64 	%fd24, 0d3F2A36E2EB1C432D;
	div.rn.f64 	%fd25, %fd24, %fd23;
	ld.global.f64 	%fd26, [%rd12+8];
	add.f64 	%fd27, %fd1, %fd1;
	sub.f64 	%fd28, %fd26, %fd27;
	add.f64 	%fd29, %fd4, %fd28;
	fma.rn.f64 	%fd30, %fd25, %fd29, %fd16;
	ld.global.f64 	%fd31, [%rd12+328];
	sub.f64 	%fd32, %fd31, %fd27;
	add.f64 	%fd33, %fd8, %fd32;
	fma.rn.f64 	%fd34, %fd25, %fd33, %fd30;
	add.s64 	%rd19, %rd8, %rd11;
	st.global.f64 	[%rd19], %fd34;
	add.s64 	%rd20, %rd9, %rd11;
	ld.global.f64 	%fd35, [%rd20];
	mul.f64 	%fd36, %fd35, 0d3F847AE147AE147B;
	div.rn.f64 	%fd37, %fd36, 0d3FA999999999999A;
	add.s64 	%rd21, %rd9, %rd13;
	ld.global.f64 	%fd38, [%rd21];
	sub.f64 	%fd39, %fd35, %fd38;
	mul.f64 	%fd40, %fd37, %fd39;
	sub.f64 	%fd41, %fd35, %fd40;
	add.s64 	%rd22, %rd9, %rd15;
	ld.global.f64 	%fd42, [%rd22];
	sub.f64 	%fd43, %fd35, %fd42;
	mul.f64 	%fd44, %fd37, %fd43;
	sub.f64 	%fd45, %fd41, %fd44;
	ld.global.f64 	%fd46, [%rd17+328];
	add.s64 	%rd23, %rd7, %rd15;
	ld.global.f64 	%fd47, [%rd23];
	sub.f64 	%fd48, %fd46, %fd47;
	mul.f64 	%fd49, %fd48, 0d3FB9999999999999;
	sub.f64 	%fd50, %fd45, %fd49;
	ld.global.f64 	%fd51, [%rd20+8];
	add.f64 	%fd52, %fd35, %fd35;
	sub.f64 	%fd53, %fd51, %fd52;
	add.f64 	%fd54, %fd38, %fd53;
	fma.rn.f64 	%fd55, %fd25, %fd54, %fd50;
	ld.global.f64 	%fd56, [%rd20+328];
	sub.f64 	%fd57, %fd56, %fd52;
	add.f64 	%fd58, %fd42, %fd57;
	fma.rn.f64 	%fd59, %fd25, %fd58, %fd55;
	add.s64 	%rd24, %rd10, %rd11;
	st.global.f64 	[%rd24], %fd59;
$L__BB3_2:
	ret;

}
	// .globl	_Z15computeBoundaryPdS_
.visible .entry _Z15computeBoundaryPdS_(
	.param .u64 .ptr .align 1 _Z15computeBoundaryPdS__param_0,
	.param .u64 .ptr .align 1 _Z15computeBoundaryPdS__param_1
)
{
	.reg .pred 	%p<5>;
	.reg .b32 	%r<11>;
	.reg .b64 	%rd<18>;

	ld.param.u64 	%rd4, [_Z15computeBoundaryPdS__param_0];
	ld.param.u64 	%rd5, [_Z15computeBoundaryPdS__param_1];
	cvta.to.global.u64 	%rd1, %rd5;
	cvta.to.global.u64 	%rd2, %rd4;
	mov.u32 	%r3, %ctaid.x;
	mov.u32 	%r4, %ntid.x;
	mov.u32 	%r5, %tid.x;
	mad.lo.s32 	%r1, %r3, %r4, %r5;
	mov.u32 	%r6, %ctaid.y;
	mov.u32 	%r7, %ntid.y;
	mov.u32 	%r8, %tid.y;
	mad.lo.s32 	%r2, %r6, %r7, %r8;
	setp.gt.u32 	%p1, %r1, 40;
	mul.wide.u32 	%rd6, %r1, 8;
	add.s64 	%rd3, %rd2, %rd6;
	@%p1 bra 	$L__BB4_2;
	mov.b64 	%rd7, 0;
	st.global.u64 	[%rd3], %rd7;
$L__BB4_2:
	setp.gt.u32 	%p2, %r2, 40;
	@%p2 bra 	$L__BB4_4;
	mul.lo.s32 	%r9, %r2, 41;
	mul.wide.u32 	%rd8, %r9, 8;
	add.s64 	%rd9, %rd2, %rd8;
	mov.b64 	%rd10, 0;
	st.global.u64 	[%rd9], %rd10;
	st.global.u64 	[%rd9+320], %rd10;
$L__BB4_4:
	setp.gt.u32 	%p3, %r1, 40;
	@%p3 bra 	$L__BB4_6;
	mov.b64 	%rd11, 4607182418800017408;
	st.global.u64 	[%rd3+13120], %rd11;
	add.s64 	%rd13, %rd1, %rd6;
	mov.b64 	%rd14, 0;
	st.global.u64 	[%rd13], %rd14;
	st.global.u64 	[%rd13+13120], %rd14;
$L__BB4_6:
	setp.gt.u32 	%p4, %r2, 40;
	@%p4 bra 	$L__BB4_8;
	mul.lo.s32 	%r10, %r2, 41;
	mul.wide.u32 	%rd15, %r10, 8;
	add.s64 	%rd16, %rd1, %rd15;
	mov.b64 	%rd17, 0;
	st.global.u64 	[%rd16], %rd17;
	st.global.u64 	[%rd16+320], %rd17;
$L__BB4_8:
	ret;

}
.func  (.param .b64 func_retval0) __internal_accurate_pow(
	.param .b64 __internal_accurate_pow_param_0
)
{
	.reg .pred 	%p<8>;
	.reg .b32 	%r<49>;
	.reg .b32 	%f<3>;
	.reg .b64 	%fd<109>;

	ld.param.f64 	%fd10, [__internal_accurate_pow_param_0];
	{
	.reg .b32 %temp; 
	mov.b64 	{%temp, %r46}, %fd10;
	}
	{
	.reg .b32 %temp; 
	mov.b64 	{%r45, %temp}, %fd10;
	}
	shr.u32 	%r47, %r46, 20;
	setp.gt.u32 	%p1, %r46, 1048575;
	@%p1 bra 	$L__BB5_2;
	mul.f64 	%fd11, %fd10, 0d4350000000000000;
	{
	.reg .b32 %temp; 
	mov.b64 	{%temp, %r46}, %fd11;
	}
	{
	.reg .b32 %temp; 
	mov.b64 	{%r45, %temp}, %fd11;
	}
	shr.u32 	%r16, %r46, 20;
	add.s32 	%r47, %r16, -54;
$L__BB5_2:
	add.s32 	%r48, %r47, -1023;
	and.b32  	%r17, %r46, -2146435073;
	or.b32  	%r18, %r17, 1072693248;
	mov.b64 	%fd107, {%r45, %r18};
	setp.lt.u32 	%p2, %r18, 1073127583;
	@%p2 bra 	$L__BB5_4;
	{
	.reg .b32 %temp; 
	mov.b64 	{%r19, %temp}, %fd107;
	}
	{
	.reg .b32 %temp; 
	mov.b64 	{%temp, %r20}, %fd107;
	}
	add.s32 	%r21, %r20, -1048576;
	mov.b64 	%fd107, {%r19, %r21};
	add.s32 	%r48, %r47, -1022;
$L__BB5_4:
	add.f64 	%fd12, %fd107, 0dBFF0000000000000;
	add.f64 	%fd13, %fd107, 0d3FF0000000000000;
	rcp.approx.ftz.f64 	%fd14, %fd13;
	neg.f64 	%fd15, %fd13;
	fma.rn.f64 	%fd16, %fd15, %fd14, 0d3FF0000000000000;
	fma.rn.f64 	%fd17, %fd16, %fd16, %fd16;
	fma.rn.f64 	%fd18, %fd17, %fd14, %fd14;
	mul.f64 	%fd19, %fd12, %fd18;
	fma.rn.f64 	%fd20, %fd12, %fd18, %fd19;
	mul.f64 	%fd21, %fd20, %fd20;
	fma.rn.f64 	%fd22, %fd21, 0d3EB0F5FF7D2CAFE2, 0d3ED0F5D241AD3B5A;
	fma.rn.f64 	%fd23, %fd22, %fd21, 0d3EF3B20A75488A3F;
	fma.rn.f64 	%fd24, %fd23, %fd21, 0d3F1745CDE4FAECD5;
	fma.rn.f64 	%fd25, %fd24, %fd21, 0d3F3C71C7258A578B;
	fma.rn.f64 	%fd26, %fd25, %fd21, 0d3F6249249242B910;
	fma.rn.f64 	%fd27, %fd26, %fd21, 0d3F89999999999DFB;
	sub.f64 	%fd28, %fd12, %fd20;
	add.f64 	%fd29, %fd28, %fd28;
	neg.f64 	%fd30, %fd20;
	fma.rn.f64 	%fd31, %fd30, %fd12, %fd29;
	mul.f64 	%fd32, %fd18, %fd31;
	fma.rn.f64 	%fd33, %fd21, %fd27, 0d3FB5555555555555;
	mov.f64 	%fd34, 0d3FB5555555555555;
	sub.f64 	%fd35, %fd34, %fd33;
	fma.rn.f64 	%fd36, %fd21, %fd27, %fd35;
	add.f64 	%fd37, %fd36, 0dBC46A4CB00B9E7B0;
	add.f64 	%fd38, %fd33, %fd37;
	sub.f64 	%fd39, %fd33, %fd38;
	add.f64 	%fd40, %fd37, %fd39;
	mul.rn.f64 	%fd41, %fd20, %fd20;
	neg.f64 	%fd42, %fd41;
	fma.rn.f64 	%fd43, %fd20, %fd20, %fd42;
	{
	.reg .b32 %temp; 
	mov.b64 	{%r22, %temp}, %fd32;
	}
	{
	.reg .b32 %temp; 
	mov.b64 	{%temp, %r23}, %fd32;
	}
	add.s32 	%r24, %r23, 1048576;
	mov.b64 	%fd44, {%r22, %r24};
	fma.rn.f64 	%fd45, %fd20, %fd44, %fd43;
	mul.rn.f64 	%fd46, %fd41, %fd20;
	neg.f64 	%fd47, %fd46;
	fma.rn.f64 	%fd48, %fd41, %fd20, %fd47;
	fma.rn.f64 	%fd49, %fd41, %fd32, %fd48;
	fma.rn.f64 	%fd50, %fd45, %fd20, %fd49;
	mul.rn.f64 	%fd51, %fd38, %fd46;
	neg.f64 	%fd52, %fd51;
	fma.rn.f64 	%fd53, %fd38, %fd46, %fd52;
	fma.rn.f64 	%fd54, %fd38, %fd50, %fd53;
	fma.rn.f64 	%fd55, %fd40, %fd46, %fd54;
	add.f64 	%fd56, %fd51, %fd55;
	sub.f64 	%fd57, %fd51, %fd56;
	add.f64 	%fd58, %fd55, %fd57;
	add.f64 	%fd59, %fd20, %fd56;
	sub.f64 	%fd60, %fd20, %fd59;
	add.f64 	%fd61, %fd56, %fd60;
	add.f64 	%fd62, %fd58, %fd61;
	add.f64 	%fd63, %fd32, %fd62;
	add.f64 	%fd64, %fd59, %fd63;
	sub.f64 	%fd65, %fd59, %fd64;
	add.f64 	%fd66, %fd63, %fd65;
	xor.b32  	%r25, %r48, -2147483648;
	mov.b32 	%r26, 1127219200;
	mov.b64 	%fd67, {%r25, %r26};
	mov.b32 	%r27, -2147483648;
	mov.b64 	%fd68, {%r27, %r26};
	sub.f64 	%fd69, %fd67, %fd68;
	fma.rn.f64 	%fd70, %fd69, 0d3FE62E42FEFA39EF, %fd64;
	fma.rn.f64 	%fd71, %fd69, 0dBFE62E42FEFA39EF, %fd70;
	sub.f64 	%fd72, %fd71, %fd64;
	sub.f64 	%fd73, %fd66, %fd72;
	fma.rn.f64 	%fd74, %fd69, 0d3C7ABC9E3B39803F, %fd73;
	add.f64 	%fd75, %fd70, %fd74;
	sub.f64 	%fd76, %fd70, %fd75;
	add.f64 	%fd77, %fd74, %fd76;
	mov.f64 	%fd78, 0d4000000000000000;
	{
	.reg .b32 %temp; 
	mov.b64 	{%temp, %r28}, %fd78;
	}
	{
	.reg .b32 %temp; 
	mov.b64 	{%r29, %temp}, %fd78;
	}
	shl.b32 	%r30, %r28, 1;
	setp.gt.u32 	%p3, %r30, -33554433;
	and.b32  	%r31, %r28, -15728641;
	selp.b32 	%r32, %r31, %r28, %p3;
	mov.b64 	%fd79, {%r29, %r32};
	mul.rn.f64 	%fd80, %fd75, %fd79;
	neg.f64 	%fd81, %fd80;
	fma.rn.f64 	%fd82, %fd75, %fd79, %fd81;
	fma.rn.f64 	%fd83, %fd77, %fd79, %fd82;
	add.f64 	%fd4, %fd80, %fd83;
	sub.f64 	%fd84, %fd80, %fd4;
	add.f64 	%fd5, %fd83, %fd84;
	fma.rn.f64 	%fd85, %fd4, 0d3FF71547652B82FE, 0d4338000000000000;
	{
	.reg .b32 %temp; 
	mov.b64 	{%r13, %temp}, %fd85;
	}
	mov.f64 	%fd86, 0dC338000000000000;
	add.rn.f64 	%fd87, %fd85, %fd86;
	fma.rn.f64 	%fd88, %fd87, 0dBFE62E42FEFA39EF, %fd4;
	fma.rn.f64 	%fd89, %fd87, 0dBC7ABC9E3B39803F, %fd88;
	fma.rn.f64 	%fd90, %fd89, 0d3E5ADE1569CE2BDF, 0d3E928AF3FCA213EA;
	fma.rn.f64 	%fd91, %fd90, %fd89, 0d3EC71DEE62401315;
	fma.rn.f64 	%fd92, %fd91, %fd89, 0d3EFA01997C89EB71;
	fma.rn.f64 	%fd93, %fd92, %fd89, 0d3F2A01A014761F65;
	fma.rn.f64 	%fd94, %fd93, %fd89, 0d3F56C16C1852B7AF;
	fma.rn.f64 	%fd95, %fd94, %fd89, 0d3F81111111122322;
	fma.rn.f64 	%fd96, %fd95, %fd89, 0d3FA55555555502A1;
	fma.rn.f64 	%fd97, %fd96, %fd89, 0d3FC5555555555511;
	fma.rn.f64 	%fd98, %fd97, %fd89, 0d3FE000000000000B;
	fma.rn.f64 	%fd99, %fd98, %fd89, 0d3FF0000000000000;
	fma.rn.f64 	%fd100, %fd99, %fd89, 0d3FF0000000000000;
	{
	.reg .b32 %temp; 
	mov.b64 	{%r14, %temp}, %fd100;
	}
	{
	.reg .b32 %temp; 
	mov.b64 	{%temp, %r15}, %fd100;
	}
	shl.b32 	%r33, %r13, 20;
	add.s32 	%r34, %r33, %r15;
	mov.b64 	%fd108, {%r14, %r34};
	{
	.reg .b32 %temp; 
	mov.b64 	{%temp, %r35}, %fd4;
	}
	mov.b32 	%f2, %r35;
	abs.f32 	%f1, %f2;
	setp.lt.f32 	%p4, %f1, 0f4086232B;
	@%p4 bra 	$L__BB5_7;
	setp.lt.f64 	%p5, %fd4, 0d0000000000000000;
	add.f64 	%fd101, %fd4, 0d7FF0000000000000;
	selp.f64 	%fd108, 0d0000000000000000, %fd101, %p5;
	setp.geu.f32 	%p6, %f1, 0f40874800;
	@%p6 bra 	$L__BB5_7;
	shr.u32 	%r36, %r13, 31;
	add.s32 	%r37, %r13, %r36;
	shr.s32 	%r38, %r37, 1;
	shl.b32 	%r39, %r38, 20;
	add.s32 	%r40, %r15, %r39;
	mov.b64 	%fd102, {%r14, %r40};
	sub.s32 	%r41, %r13, %r38;
	shl.b32 	%r42, %r41, 20;
	add.s32 	%r43, %r42, 1072693248;
	mov.b32 	%r44, 0;
	mov.b64 	%fd103, {%r44, %r43};
	mul.f64 	%fd108, %fd103, %fd102;
$L__BB5_7:
	abs.f64 	%fd104, %fd108;
	setp.eq.f64 	%p7, %fd104, 0d7FF0000000000000;
	fma.rn.f64 	%fd105, %fd108, %fd5, %fd108;
	selp.f64 	%fd106, %fd108, %fd105, %p7;
	st.param.f64 	[func_retval0], %fd106;
	ret;

}


// ===== COMPILED SASS (sm_100) =====

	.target	sm_100

	.elftype	@"ET_EXEC"


//--------------------- .note.nv.tkinfo           --------------------------
	.section	.note.nv.tkinfo,"",@"SHT_NOTE"
	.sectionflags	@"SHF_NOTE_NV_TKINFO"
	.tkinfo
        /*0018*/ 	.word	0x00000002
        /*0030*/ 	.string	""
        /*0030*/ 	.string	"ptxas"
        /*0030*/ 	.string	"Cuda compilation tools, release 13.0, V13.0.88"
        /*0030*/ 	.string	"Build cuda_13.0.r13.0/compiler.36424714_0"
        /*0030*/ 	.string	"-arch sm_100 -m 64 "



//--------------------- .note.nv.cuinfo           --------------------------
	.section	.note.nv.cuinfo,"",@"SHT_NOTE"
	.sectionflags	@"SHF_NOTE_NV_CUINFO"
        /*0018*/ 	.short	0x0002
        /*001a*/ 	.short	0x0064
        /*001c*/ 	.short	0x0082
	.zero		2


//--------------------- .nv.info                  --------------------------
	.section	.nv.info,"",@"SHT_CUDA_INFO"
	.align	4


	//----- nvinfo : EIATTR_REGCOUNT
	.align		4
        /*0000*/ 	.byte	0x04, 0x2f
        /*0002*/ 	.short	(.L_1 - .L_0)
	.align		4
.L_0:
        /*0004*/ 	.word	index@(_Z14computeBKernelPdS_S_)
        /*0008*/ 	.word	0x0000001e


	//----- nvinfo : EIATTR_FRAME_SIZE
	.align		4
.L_1:
        /*000c*/ 	.byte	0x04, 0x11
        /*000e*/ 	.short	(.L_3 - .L_2)
	.align		4
.L_2:
        /*0010*/ 	.word	index@($_Z14computeBKernelPdS_S_$__internal_accurate_pow)
        /*0014*/ 	.word	0x00000000


	//----- nvinfo : EIATTR_FRAME_SIZE
	.align		4
.L_3:
        /*0018*/ 	.byte	0x04, 0x11
        /*001a*/ 	.short	(.L_5 - .L_4)
	.align		4
.L_4:
        /*001c*/ 	.word	index@($__internal_2_$__cuda_sm20_div_rn_f64_full)
        /*0020*/ 	.word	0x00000000


	//----- nvinfo : EIATTR_FRAME_SIZE
	.align		4
.L_5:
        /*0024*/ 	.byte	0x04, 0x11
        /*0026*/ 	.short	(.L_7 - .L_6)
	.align		4
.L_6:
        /*0028*/ 	.word	index@(_Z14computeBKernelPdS_S_)
        /*002c*/ 	.word	0x00000000


	//----- nvinfo : EIATTR_REGCOUNT
	.align		4
.L_7:
        /*0030*/ 	.byte	0x04, 0x2f
        /*0032*/ 	.short	(.L_9 - .L_8)
	.align		4
.L_8:
        /*0034*/ 	.word	index@(_Z13updatePKernelPdS_S_)
        /*0038*/ 	.word	0x00000017


	//----- nvinfo : EIATTR_FRAME_SIZE
	.align		4
.L_9:
        /*003c*/ 	.byte	0x04, 0x11
        /*003e*/ 	.short	(.L_11 - .L_10)
	.align		4
.L_10:
        /*0040*/ 	.word	index@($__internal_1_$__cuda_sm20_div_rn_f64_full)
        /*0044*/ 	.word	0x00000000


	//----- nvinfo : EIATTR_FRAME_SIZE
	.align		4
.L_11:
        /*0048*/ 	.byte	0x04, 0x11
        /*004a*/ 	.short	(.L_13 - .L_12)
	.align		4
.L_12:
        /*004c*/ 	.word	index@(_Z13updatePKernelPdS_S_)
        /*0050*/ 	.word	0x00000000


	//----- nvinfo : EIATTR_REGCOUNT
	.align		4
.L_13:
        /*0054*/ 	.byte	0x04, 0x2f
        /*0056*/ 	.short	(.L_15 - .L_14)
	.align		4
.L_14:
        /*0058*/ 	.word	index@(_Z8computePPd)
        /*005c*/ 	.word	0x0000000c


	//----- nvinfo : EIATTR_FRAME_SIZE
	.align		4
.L_15:
        /*0060*/ 	.byte	0x04, 0x11
        /*0062*/ 	.short	(.L_17 - .L_16)
	.align		4
.L_16:
        /*0064*/ 	.word	index@(_Z8computePPd)
        /*0068*/ 	.word	0x00000000


	//----- nvinfo : EIATTR_REGCOUNT
	.align		4
.L_17:
        /*006c*/ 	.byte	0x04, 0x2f
        /*006e*/ 	.short	(.L_19 - .L_18)
	.align		4
.L_18:
        /*0070*/ 	.word	index@(_Z9computeUVPdS_S_S_S_)
        /*0074*/ 	.word	0x00000027


	//----- nvinfo : EIATTR_FRAME_SIZE
	.align		4
.L_19:
        /*0078*/ 	.byte	0x04, 0x11
        /*007a*/ 	.short	(.L_21 - .L_20)
	.align		4
.L_20:
        /*007c*/ 	.word	index@($_Z9computeUVPdS_S_S_S_$__internal_accurate_pow)
        /*0080*/ 	.word	0x00000000


	//----- nvinfo : EIATTR_FRAME_SIZE
	.align		4
.L_21:
        /*0084*/ 	.byte	0x04, 0x11
        /*0086*/ 	.short	(.L_23 - .L_22)
	.align		4
.L_22:
        /*0088*/ 	.word	index@($__internal_0_$__cuda_sm20_div_rn_f64_full)
        /*008c*/ 	.word	0x00000000


	//----- nvinfo : EIATTR_FRAME_SIZE
	.align		4
.L_23:
        /*0090*/ 	.byte	0x04, 0x11
        /*0092*/ 	.short	(.L_25 - .L_24)
	.align		4
.L_24:
        /*0094*/ 	.word	index@(_Z9computeUVPdS_S_S_S_)
        /*0098*/ 	.word	0x00000000


	//----- nvinfo : EIATTR_REGCOUNT
	.align		4
.L_25:
        /*009c*/ 	.byte	0x04, 0x2f
        /*009e*/ 	.short	(.L_27 - .L_26)
	.align		4
.L_26:
        /*00a0*/ 	.word	index@(_Z15computeBoundaryPdS_)
        /*00a4*/ 	.word	0x0000000e


	//----- nvinfo : EIATTR_FRAME_SIZE
	.align		4
.L_27:
        /*00a8*/ 	.byte	0x04, 0x11
        /*00aa*/ 	.short	(.L_29 - .L_28)
	.align		4
.L_28:
        /*00ac*/ 	.word	index@(_Z15computeBoundaryPdS_)
        /*00b0*/ 	.word	0x00000000


	//----- nvinfo : EIATTR_MIN_STACK_SIZE
	.align		4
.L_29:
        /*00b4*/ 	.byte	0x04, 0x12
        /*00b6*/ 	.short	(.L_31 - .L_30)
	.align		4
.L_30:
        /*00b8*/ 	.word	index@(_Z15computeBoundaryPdS_)
        /*00bc*/ 	.word	0x00000000


	//----- nvinfo : EIATTR_MIN_STACK_SIZE
	.align		4
.L_31:
        /*00c0*/ 	.byte	0x04, 0x12
        /*00c2*/ 	.short	(.L_33 - .L_32)
	.align		4
.L_32:
        /*00c4*/ 	.word	index@(_Z9computeUVPdS_S_S_S_)
        /*00c8*/ 	.word	0x00000000


	//----- nvinfo : EIATTR_MIN_STACK_SIZE
	.align		4
.L_33:
        /*00cc*/ 	.byte	0x04, 0x12
        /*00ce*/ 	.short	(.L_35 - .L_34)
	.align		4
.L_34:
        /*00d0*/ 	.word	index@(_Z8computePPd)
        /*00d4*/ 	.word	0x00000000


	//----- nvinfo : EIATTR_MIN_STACK_SIZE
	.align		4
.L_35:
        /*00d8*/ 	.byte	0x04, 0x12
        /*00da*/ 	.short	(.L_37 - .L_36)
	.align		4
.L_36:
        /*00dc*/ 	.word	index@(_Z13updatePKernelPdS_S_)
        /*00e0*/ 	.word	0x00000000


	//----- nvinfo : EIATTR_MIN_STACK_SIZE
	.align		4
.L_37:
        /*00e4*/ 	.byte	0x04, 0x12
        /*00e6*/ 	.short	(.L_39 - .L_38)
	.align		4
.L_38:
        /*00e8*/ 	.word	index@(_Z14computeBKernelPdS_S_)
        /*00ec*/ 	.word	0x00000000
.L_39:


//--------------------- .nv.compat                --------------------------
	.section	.nv.compat,"",@"SHT_CUDA_COMPAT_INFO"
	.align	4
        /*0000*/ 	.byte	0x02, 0x09, 0x00, 0x00, 0x02, 0x02, 0x01, 0x00, 0x02, 0x05, 0x05, 0x00, 0x03, 0x07, 0x01, 0x01
        /*0010*/ 	.byte	0x02, 0x03, 0x00, 0x00, 0x02, 0x06, 0x01, 0x00, 0x04, 0x0b, 0x08, 0x00, 0x01, 0x00, 0x00, 0x00
        /*0020*/ 	.byte	0x00, 0x00, 0x00, 0x00


//--------------------- .nv.info._Z15computeBoundaryPdS_ --------------------------
	.section	.nv.info._Z15computeBoundaryPdS_,"",@"SHT_CUDA_INFO"
	.sectionflags	@""
	.align	4


	//----- nvinfo : EIATTR_CUDA_API_VERSION
	.align		4
        /*0000*/ 	.byte	0x04, 0x37
        /*0002*/ 	.short	(.L_41 - .L_40)
.L_40:
        /*0004*/ 	.word	0x00000082


	//----- nvinfo : EIATTR_KPARAM_INFO
	.align		4
.L_41:
        /*0008*/ 	.byte	0x04, 0x17
        /*000a*/ 	.short	(.L_43 - .L_42)
.L_42:
        /*000c*/ 	.word	0x00000000
        /*0010*/ 	.short	0x0001
        /*0012*/ 	.short	0x0008
        /*0014*/ 	.byte	0x00, 0xf5, 0x21, 0x00


	//----- nvinfo : EIATTR_KPARAM_INFO
	.align		4
.L_43:
        /*0018*/ 	.byte	0x04, 0x17
        /*001a*/ 	.short	(.L_45 - .L_44)
.L_44:
        /*001c*/ 	.word	0x00000000
        /*0020*/ 	.short	0x0000
        /*0022*/ 	.short	0x0000
        /*0024*/ 	.byte	0x00, 0xf5, 0x21, 0x00


	//----- nvinfo : EIATTR_SPARSE_MMA_MASK
	.align		4
.L_45:
        /*0028*/ 	.byte	0x03, 0x50
        /*002a*/ 	.short	0x0000


	//----- nvinfo : EIATTR_MAXREG_COUNT
	.align		4
        /*002c*/ 	.byte	0x03, 0x1b
        /*002e*/ 	.short	0x00ff


	//----- nvinfo : EIATTR_MERCURY_ISA_VERSION
	.align		4
        /*0030*/ 	.byte	0x03, 0x5f
        /*0032*/ 	.short	0x0101


	//----- nvinfo : EIATTR_VRC_CTA_INIT_COUNT
	.align		4
        /*0034*/ 	.byte	0x02, 0x4a
	.zero		1
	.zero		1


	//----- nvinfo : EIATTR_EXIT_INSTR_OFFSETS
	.align		4
        /*0038*/ 	.byte	0x04, 0x1c
        /*003a*/ 	.short	(.L_47 - .L_46)


	//   ....[0]....
.L_46:
        /*003c*/ 	.word	0x000001a0


	//   ....[1]....
        /*0040*/ 	.word	0x00000200


	//----- nvinfo : EIATTR_CBANK_PARAM_SIZE
	.align		4
.L_47:
        /*0044*/ 	.byte	0x03, 0x19
        /*0046*/ 	.short	0x0010


	//----- nvinfo : EIATTR_PARAM_CBANK
	.align		4
        /*0048*/ 	.byte	0x04, 0x0a
        /*004a*/ 	.short	(.L_49 - .L_48)
	.align		4
.L_48:
        /*004c*/ 	.word	index@(.nv.constant0._Z15computeBoundaryPdS_)
        /*0050*/ 	.short	0x0380
        /*0052*/ 	.short	0x0010


	//----- nvinfo : EIATTR_SW_WAR
	.align		4
.L_49:
        /*0054*/ 	.byte	0x04, 0x36
        /*0056*/ 	.short	(.L_51 - .L_50)
.L_50:
        /*0058*/ 	.word	0x00000008
.L_51:


//--------------------- .nv.info._Z9computeUVPdS_S_S_S_ --------------------------
	.section	.nv.info._Z9computeUVPdS_S_S_S_,"",@"SHT_CUDA_INFO"
	.sectionflags	@""
	.align	4


	//----- nvinfo : EIATTR_CUDA_API_VERSION
	.align		4
        /*0000*/ 	.byte	0x04, 0x37
        /*0002*/ 	.short	(.L_53 - .L_52)
.L_52:
        /*0004*/ 	.word	0x00000082


	//----- nvinfo : EIATTR_KPARAM_INFO
	.align		4
.L_53:
        /*0008*/ 	.byte	0x04, 0x17
        /*000a*/ 	.short	(.L_55 - .L_54)
.L_54:
        /*000c*/ 	.word	0x00000000
        /*0010*/ 	.short	0x0004
        /*0012*/ 	.short	0x0020
        /*0014*/ 	.byte	0x00, 0xf5, 0x21, 0x00


	//----- nvinfo : EIATTR_KPARAM_INFO
	.align		4
.L_55:
        /*0018*/ 	.byte	0x04, 0x17
        /*001a*/ 	.short	(.L_57 - .L_56)
.L_56:
        /*001c*/ 	.word	0x00000000
        /*0020*/ 	.short	0x0003
        /*0022*/ 	.short	0x0018
        /*0024*/ 	.byte	0x00, 0xf5, 0x21, 0x00


	//----- nvinfo : EIATTR_KPARAM_INFO
	.align		4
.L_57:
        /*0028*/ 	.byte	0x04, 0x17
        /*002a*/ 	.short	(.L_59 - .L_58)
.L_58:
        /*002c*/ 	.word	0x00000000
        /*0030*/ 	.short	0x0002
        /*0032*/ 	.short	0x0010
        /*0034*/ 	.byte	0x00, 0xf5, 0x21, 0x00


	//----- nvinfo : EIATTR_KPARAM_INFO
	.align		4
.L_59:
        /*0038*/ 	.byte	0x04, 0x17
        /*003a*/ 	.short	(.L_61 - .L_60)
.L_60:
        /*003c*/ 	.word	0x00000000
        /*0040*/ 	.short	0x0001
        /*0042*/ 	.short	0x0008
        /*0044*/ 	.byte	0x00, 0xf5, 0x21, 0x00


	//----- nvinfo : EIATTR_KPARAM_INFO
	.align		4
.L_61:
        /*0048*/ 	.byte	0x04, 0x17
        /*004a*/ 	.short	(.L_63 - .L_62)
.L_62:
        /*004c*/ 	.word	0x00000000
        /*0050*/ 	.short	0x0000
        /*0052*/ 	.short	0x0000
        /*0054*/ 	.byte	0x00, 0xf5, 0x21, 0x00


	//----- nvinfo : EIATTR_SPARSE_MMA_MASK
	.align		4
.L_63:
        /*0058*/ 	.byte	0x03, 0x50
        /*005a*/ 	.short	0x0000


	//----- nvinfo : EIATTR_MAXREG_COUNT
	.align		4
        /*005c*/ 	.byte	0x03, 0x1b
        /*005e*/ 	.short	0x00ff


	//----- nvinfo : EIATTR_MERCURY_ISA_VERSION
	.align		4
        /*0060*/ 	.byte	0x03, 0x5f
        /*0062*/ 	.short	0x0101


	//----- nvinfo : EIATTR_VRC_CTA_INIT_COUNT
	.align		4
        /*0064*/ 	.byte	0x02, 0x4a
	.zero		1
	.zero		1


	//----- nvinfo : EIATTR_EXIT_INSTR_OFFSETS
	.align		4
        /*0068*/ 	.byte	0x04, 0x1c
        /*006a*/ 	.short	(.L_65 - .L_64)


	//   ....[0]....
.L_64:
        /*006c*/ 	.word	0x000000c0


	//   ....[1]....
        /*0070*/ 	.word	0x00000a30


	//----- nvinfo : EIATTR_CRS_STACK_SIZE
	.align		4
.L_65:
        /*0074*/ 	.byte	0x04, 0x1e
        /*0076*/ 	.short	(.L_67 - .L_66)
.L_66:
        /*0078*/ 	.word	0x00000000


	//----- nvinfo : EIATTR_CBANK_PARAM_SIZE
	.align		4
.L_67:
        /*007c*/ 	.byte	0x03, 0x19
        /*007e*/ 	.short	0x0028


	//----- nvinfo : EIATTR_PARAM_CBANK
	.align		4
        /*0080*/ 	.byte	0x04, 0x0a
        /*0082*/ 	.short	(.L_69 - .L_68)
	.align		4
.L_68:
        /*0084*/ 	.word	index@(.nv.constant0._Z9computeUVPdS_S_S_S_)
        /*0088*/ 	.short	0x0380
        /*008a*/ 	.short	0x0028


	//----- nvinfo : EIATTR_SW_WAR
	.align		4
.L_69:
        /*008c*/ 	.byte	0x04, 0x36
        /*008e*/ 	.short	(.L_71 - .L_70)
.L_70:
        /*0090*/ 	.word	0x00000008
.L_71:


//--------------------- .nv.info._Z8computePPd    --------------------------
	.section	.nv.info._Z8computePPd,"",@"SHT_CUDA_INFO"
	.sectionflags	@""
	.align	4


	//----- nvinfo : EIATTR_CUDA_API_VERSION
	.align		4
        /*0000*/ 	.byte	0x04, 0x37
        /*0002*/ 	.short	(.L_73 - .L_72)
.L_72:
        /*0004*/ 	.word	0x00000082


	//----- nvinfo : EIATTR_KPARAM_INFO
	.align		4
.L_73:
        /*0008*/ 	.byte	0x04, 0x17
        /*000a*/ 	.short	(.L_75 - .L_74)
.L_74:
        /*000c*/ 	.word	0x00000000
        /*0010*/ 	.short	0x0000
        /*0012*/ 	.short	0x0000
        /*0014*/ 	.byte	0x00, 0xf5, 0x21, 0x00


	//----- nvinfo : EIATTR_SPARSE_MMA_MASK
	.align		4
.L_75:
        /*0018*/ 	.byte	0x03, 0x50
        /*001a*/ 	.short	0x0000


	//----- nvinfo : EIATTR_MAXREG_COUNT
	.align		4
        /*001c*/ 	.byte	0x03, 0x1b
        /*001e*/ 	.short	0x00ff


	//----- nvinfo : EIATTR_MERCURY_ISA_VERSION
	.align		4
        /*0020*/ 	.byte	0x03, 0x5f
        /*0022*/ 	.short	0x0101


	//----- nvinfo : EIATTR_VRC_CTA_INIT_COUNT
	.align		4
        /*0024*/ 	.byte	0x02, 0x4a
	.zero		1
	.zero		1


	//----- nvinfo : EIATTR_EXIT_INSTR_OFFSETS
	.align		4
        /*0028*/ 	.byte	0x04, 0x1c
        /*002a*/ 	.short	(.L_77 - .L_76)


	//   ....[0]....
.L_76:
        /*002c*/ 	.word	0x000001e0


	//   ....[1]....
        /*0030*/ 	.word	0x00000200


	//----- nvinfo : EIATTR_CRS_STACK_SIZE
	.align		4
.L_77:
        /*0034*/ 	.byte	0x04, 0x1e
        /*0036*/ 	.short	(.L_79 - .L_78)
.L_78:
        /*0038*/ 	.word	0x00000000


	//----- nvinfo : EIATTR_CBANK_PARAM_SIZE
	.align		4
.L_79:
        /*003c*/ 	.byte	0x03, 0x19
        /*003e*/ 	.short	0x0008


	//----- nvinfo : EIATTR_PARAM_CBANK
	.align		4
        /*0040*/ 	.byte	0x04, 0x0a
        /*0042*/ 	.short	(.L_81 - .L_80)
	.align		4
.L_80:
        /*0044*/ 	.word	index@(.nv.constant0._Z8computePPd)
        /*0048*/ 	.short	0x0380
        /*004a*/ 	.short	0x0008


	//----- nvinfo : EIATTR_SW_WAR
	.align		4
.L_81:
        /*004c*/ 	.byte	0x04, 0x36
        /*004e*/ 	.short	(.L_83 - .L_82)
.L_82:
        /*0050*/ 	.word	0x00000008
.L_83:


//--------------------- .nv.info._Z13updatePKernelPdS_S_ --------------------------
	.section	.nv.info._Z13updatePKernelPdS_S_,"",@"SHT_CUDA_INFO"
	.sectionflags	@""
	.align	4


	//----- nvinfo : EIATTR_CUDA_API_VERSION
	.align		4
        /*0000*/ 	.byte	0x04, 0x37
        /*0002*/ 	.short	(.L_85 - .L_84)
.L_84:
        /*0004*/ 	.word	0x00000082


	//----- nvinfo : EIATTR_KPARAM_INFO
	.align		4
.L_85:
        /*0008*/ 	.byte	0x04, 0x17
        /*000a*/ 	.short	(.L_87 - .L_86)
.L_86:
        /*000c*/ 	.word	0x00000000
        /*0010*/ 	.short	0x0002
        /*0012*/ 	.short	0x0010
        /*0014*/ 	.byte	0x00, 0xf5, 0x21, 0x00


	//----- nvinfo : EIATTR_KPARAM_INFO
	.align		4
.L_87:
        /*0018*/ 	.byte	0x04, 0x17
        /*001a*/ 	.short	(.L_89 - .L_88)
.L_88:
        /*001c*/ 	.word	0x00000000
        /*0020*/ 	.short	0x0001
        /*0022*/ 	.short	0x0008
        /*0024*/ 	.byte	0x00, 0xf5, 0x21, 0x00


	//----- nvinfo : EIATTR_KPARAM_INFO
	.align		4
.L_89:
        /*0028*/ 	.byte	0x04, 0x17
        /*002a*/ 	.short	(.L_91 - .L_90)
.L_90:
        /*002c*/ 	.word	0x00000000
        /*0030*/ 	.short	0x0000
        /*0032*/ 	.short	0x0000
        /*0034*/ 	.byte	0x00, 0xf5, 0x21, 0x00


	//----- nvinfo : EIATTR_SPARSE_MMA_MASK
	.align		4
.L_91:
        /*0038*/ 	.byte	0x03, 0x50
        /*003a*/ 	.short	0x0000


	//----- nvinfo : EIATTR_MAXREG_COUNT
	.align		4
        /*003c*/ 	.byte	0x03, 0x1b
        /*003e*/ 	.short	0x00ff


	//----- nvinfo : EIATTR_MERCURY_ISA_VERSION
	.align		4
        /*0040*/ 	.byte	0x03, 0x5f
        /*0042*/ 	.short	0x0101


	//----- nvinfo : EIATTR_VRC_CTA_INIT_COUNT
	.align		4
        /*0044*/ 	.byte	0x02, 0x4a
	.zero		1
	.zero		1


	//----- nvinfo : EIATTR_EXIT_INSTR_OFFSETS
	.align		4
        /*0048*/ 	.byte	0x04, 0x1c
        /*004a*/ 	.short	(.L_93 - .L_92)


	//   ....[0]....
.L_92:
        /*004c*/ 	.word	0x000000c0


	//   ....[1]....
        /*0050*/ 	.word	0x000003b0


	//----- nvinfo : EIATTR_CRS_STACK_SIZE
	.align		4
.L_93:
        /*0054*/ 	.byte	0x04, 0x1e
        /*0056*/ 	.short	(.L_95 - .L_94)
.L_94:
        /*0058*/ 	.word	0x00000000


	//----- nvinfo : EIATTR_CBANK_PARAM_SIZE
	.align		4
.L_95:
        /*005c*/ 	.byte	0x03, 0x19
        /*005e*/ 	.short	0x0018


	//----- nvinfo : EIATTR_PARAM_CBANK
	.align		4
        /*0060*/ 	.byte	0x04, 0x0a
        /*0062*/ 	.short	(.L_97 - .L_96)
	.align		4
.L_96:
        /*0064*/ 	.word	index@(.nv.constant0._Z13updatePKernelPdS_S_)
        /*0068*/ 	.short	0x0380
        /*006a*/ 	.short	0x0018


	//----- nvinfo : EIATTR_SW_WAR
	.align		4
.L_97:
        /*006c*/ 	.byte	0x04, 0x36
        /*006e*/ 	.short	(.L_99 - .L_98)
.L_98:
        /*0070*/ 	.word	0x00000008
.L_99:


//--------------------- .nv.info._Z14computeBKernelPdS_S_ --------------------------
	.section	.nv.info._Z14computeBKernelPdS_S_,"",@"SHT_CUDA_INFO"
	.sectionflags	@""
	.align	4


	//----- nvinfo : EIATTR_CUDA_API_VERSION
	.align		4
        /*0000*/ 	.byte	0x04, 0x37
        /*0002*/ 	.short	(.L_101 - .L_100)
.L_100:
        /*0004*/ 	.word	0x00000082


	//----- nvinfo : EIATTR_KPARAM_INFO
	.align		4
.L_101:
        /*0008*/ 	.byte	0x04, 0x17
        /*000a*/ 	.short	(.L_103 - .L_102)
.L_102:
        /*000c*/ 	.word	0x00000000
        /*0010*/ 	.short	0x0002
        /*0012*/ 	.short	0x0010
        /*0014*/ 	.byte	0x00, 0xf5, 0x21, 0x00


	//----- nvinfo : EIATTR_KPARAM_INFO
	.align		4
.L_103:
        /*0018*/ 	.byte	0x04, 0x17
        /*001a*/ 	.short	(.L_105 - .L_104)
.L_104:
        /*001c*/ 	.word	0x00000000
        /*0020*/ 	.short	0x0001
        /*0022*/ 	.short	0x0008
        /*0024*/ 	.byte	0x00, 0xf5, 0x21, 0x00


	//----- nvinfo : EIATTR_KPARAM_INFO
	.align		4
.L_105:
        /*0028*/ 	.byte	0x04, 0x17
        /*002a*/ 	.short	(.L_107 - .L_106)
.L_106:
        /*002c*/ 	.word	0x00000000
        /*0030*/ 	.short	0x0000
        /*0032*/ 	.short	0x0000
        /*0034*/ 	.byte	0x00, 0xf5, 0x21, 0x00


	//----- nvinfo : EIATTR_SPARSE_MMA_MASK
	.align		4
.L_107:
        /*0038*/ 	.byte	0x03, 0x50
        /*003a*/ 	.short	0x0000


	//----- nvinfo : EIATTR_MAXREG_COUNT
	.align		4
        /*003c*/ 	.byte	0x03, 0x1b
        /*003e*/ 	.short	0x00ff


	//----- nvinfo : EIATTR_MERCURY_ISA_VERSION
	.align		4
        /*0040*/ 	.byte	0x03, 0x5f
        /*0042*/ 	.short	0x0101


	//----- nvinfo : EIATTR_VRC_CTA_INIT_COUNT
	.align		4
        /*0044*/ 	.byte	0x02, 0x4a
	.zero		1
	.zero		1


	//----- nvinfo : EIATTR_EXIT_INSTR_OFFSETS
	.align		4
        /*0048*/ 	.byte	0x04, 0x1c
        /*004a*/ 	.short	(.L_109 - .L_108)


	//   ....[0]....
.L_108:
        /*004c*/ 	.word	0x000000c0


	//   ....[1]....
        /*0050*/ 	.word	0x00000890


	//----- nvinfo : EIATTR_CRS_STACK_SIZE
	.align		4
.L_109:
        /*0054*/ 	.byte	0x04, 0x1e
        /*0056*/ 	.short	(.L_111 - .L_110)
.L_110:
        /*0058*/ 	.word	0x00000000


	//----- nvinfo : EIATTR_CBANK_PARAM_SIZE
	.align		4
.L_111:
        /*005c*/ 	.byte	0x03, 0x19
        /*005e*/ 	.short	0x0018


	//----- nvinfo : EIATTR_PARAM_CBANK
	.align		4
        /*0060*/ 	.byte	0x04, 0x0a
        /*0062*/ 	.short	(.L_113 - .L_112)
	.align		4
.L_112:
        /*0064*/ 	.word	index@(.nv.constant0._Z14computeBKernelPdS_S_)
        /*0068*/ 	.short	0x0380
        /*006a*/ 	.short	0x0018


	//----- nvinfo : EIATTR_SW_WAR
	.align		4
.L_113:
        /*006c*/ 	.byte	0x04, 0x36
        /*006e*/ 	.short	(.L_115 - .L_114)
.L_114:
        /*0070*/ 	.word	0x00000008
.L_115:


//--------------------- .nv.callgraph             --------------------------
	.section	.nv.callgraph,"",@"SHT_CUDA_CALLGRAPH"
	.align	4
	.sectionentsize	8
	.align		4
        /*0000*/ 	.word	0x00000000
	.align		4
        /*0004*/ 	.word	0xffffffff
	.align		4
        /*0008*/ 	.word	0x00000000
	.align		4
        /*000c*/ 	.word	0xfffffffe
	.align		4
        /*0010*/ 	.word	0x00000000
	.align		4
        /*0014*/ 	.word	0xfffffffd
	.align		4
        /*0018*/ 	.word	0x00000000
	.align		4
        /*001c*/ 	.word	0xfffffffc


//--------------------- .text._Z15computeBoundaryPdS_ --------------------------
	.section	.text._Z15computeBoundaryPdS_,"ax",@progbits
	.align	128
        .global         _Z15computeBoundaryPdS_
        .type           _Z15computeBoundaryPdS_,@function
        .size           _Z15computeBoundaryPdS_,(.L_x_47 - _Z15computeBoundaryPdS_)
        .other          _Z15computeBoundaryPdS_,@"STO_CUDA_ENTRY STV_DEFAULT"
_Z15computeBoundaryPdS_:
.text._Z15computeBoundaryPdS_:
[----:B------:R-:W-:Y:S01]  /*0000*/  LDC R1, c[0x0][0x37c] ;  /* 0x0000df00ff017b82 */ /* 0x000fe20000000800 */
[----:B------:R-:W0:Y:S07]  /*0010*/  S2R R0, SR_TID.X ;  /* 0x0000000000007919 */ /* 0x000e2e0000002100 */
[----:B------:R-:W0:Y:S01]  /*0020*/  S2UR UR4, SR_CTAID.X ;  /* 0x00000000000479c3 */ /* 0x000e220000002500 */
[----:B------:R-:W1:Y:S07]  /*0030*/  S2R R3, SR_TID.Y ;  /* 0x0000000000037919 */ /* 0x000e6e0000002200 */
[----:B------:R-:W0:Y:S08]  /*0040*/  LDC R11, c[0x0][0x360] ;  /* 0x0000d800ff0b7b82 */ /* 0x000e300000000800 */
[----:B------:R-:W1:Y:S08]  /*0050*/  S2UR UR5, SR_CTAID.Y ;  /* 0x00000000000579c3 */ /* 0x000e700000002600 */
[----:B------:R-:W1:Y:S01]  /*0060*/  LDC R2, c[0x0][0x364] ;  /* 0x0000d900ff027b82 */ /* 0x000e620000000800 */
[----:B0-----:R-:W-:-:S07]  /*0070*/  IMAD R11, R11, UR4, R0 ;  /* 0x000000040b0b7c24 */ /* 0x001fce000f8e0200 */
[----:B------:R-:W0:Y:S01]  /*0080*/  LDC.64 R4, c[0x0][0x380] ;  /* 0x0000e000ff047b82 */ /* 0x000e220000000a00 */
[----:B------:R-:W-:Y:S01]  /*0090*/  ISETP.GT.U32.AND P0, PT, R11, 0x28, PT ;  /* 0x000000280b00780c */ /* 0x000fe20003f04070 */
[----:B-1----:R-:W-:Y:S01]  /*00a0*/  IMAD R0, R2, UR5, R3 ;  /* 0x0000000502007c24 */ /* 0x002fe2000f8e0203 */
[----:B------:R-:W1:Y:S11]  /*00b0*/  LDCU.64 UR4, c[0x0][0x358] ;  /* 0x00006b00ff0477ac */ /* 0x000e760008000a00 */
[----:B------:R-:W2:Y:S01]  /*00c0*/  @!P0 LDC.64 R6, c[0x0][0x388] ;  /* 0x0000e200ff068b82 */ /* 0x000ea20000000a00 */
[----:B------:R-:W-:-:S02]  /*00d0*/  @!P0 MOV R8, 0x0 ;  /* 0x0000000000088802 */ /* 0x000fc40000000f00 */
[----:B------:R-:W-:Y:S01]  /*00e0*/  ISETP.GT.U32.AND P1, PT, R0, 0x28, PT ;  /* 0x000000280000780c */ /* 0x000fe20003f24070 */
[----:B0-----:R-:W-:-:S12]  /*00f0*/  IMAD.WIDE.U32 R2, R11, 0x8, R4 ;  /* 0x000000080b027825 */ /* 0x001fd800078e0004 */
[----:B------:R-:W-:Y:S01]  /*0100*/  @!P1 IMAD R9, R0, 0x29, RZ ;  /* 0x0000002900099824 */ /* 0x000fe200078e02ff */
[----:B-1----:R0:W-:Y:S03]  /*0110*/  @!P0 STG.E.64 desc[UR4][R2.64], RZ ;  /* 0x000000ff02008986 */ /* 0x0021e6000c101b04 */
[----:B------:R-:W-:Y:S01]  /*0120*/  @!P1 IMAD.WIDE.U32 R4, R9, 0x8, R4 ;  /* 0x0000000809049825 */ /* 0x000fe200078e0004 */
[----:B------:R-:W-:-:S03]  /*0130*/  @!P0 MOV R9, 0x3ff00000 ;  /* 0x3ff0000000098802 */ /* 0x000fc60000000f00 */
[----:B--2---:R-:W-:Y:S01]  /*0140*/  @!P0 IMAD.WIDE.U32 R6, R11, 0x8, R6 ;  /* 0x000000080b068825 */ /* 0x004fe200078e0006 */
[----:B------:R0:W-:Y:S04]  /*0150*/  @!P1 STG.E.64 desc[UR4][R4.64], RZ ;  /* 0x000000ff04009986 */ /* 0x0001e8000c101b04 */
[----:B------:R0:W-:Y:S04]  /*0160*/  @!P1 STG.E.64 desc[UR4][R4.64+0x140], RZ ;  /* 0x000140ff04009986 */ /* 0x0001e8000c101b04 */
[----:B------:R0:W-:Y:S04]  /*0170*/  @!P0 STG.E.64 desc[UR4][R2.64+0x3340], R8 ;  /* 0x0033400802008986 */ /* 0x0001e8000c101b04 */
[----:B------:R0:W-:Y:S04]  /*0180*/  @!P0 STG.E.64 desc[UR4][R6.64], RZ ;  /* 0x000000ff06008986 */ /* 0x0001e8000c101b04 */
[----:B------:R0:W-:Y:S01]  /*0190*/  @!P0 STG.E.64 desc[UR4][R6.64+0x3340], RZ ;  /* 0x003340ff06008986 */ /* 0x0001e2000c101b04 */
[----:B------:R-:W-:Y:S05]  /*01a0*/  @P1 EXIT ;  /* 0x000000000000194d */ /* 0x000fea0003800000 */
[----:B0-----:R-:W0:Y:S01]  /*01b0*/  LDC.64 R2, c[0x0][0x388] ;  /* 0x0000e200ff027b82 */ /* 0x001e220000000a00 */
[----:B------:R-:W-:-:S04]  /*01c0*/  IMAD R5, R0, 0x29, RZ ;  /* 0x0000002900057824 */ /* 0x000fc800078e02ff */
[----:B0-----:R-:W-:-:S05]  /*01d0*/  IMAD.WIDE.U32 R2, R5, 0x8, R2 ;  /* 0x0000000805027825 */ /* 0x001fca00078e0002 */
[----:B------:R-:W-:Y:S04]  /*01e0*/  STG.E.64 desc[UR4][R2.64], RZ ;  /* 0x000000ff02007986 */ /* 0x000fe8000c101b04 */
[----:B------:R-:W-:Y:S01]  /*01f0*/  STG.E.64 desc[UR4][R2.64+0x140], RZ ;  /* 0x000140ff02007986 */ /* 0x000fe2000c101b04 */
[----:B------:R-:W-:Y:S05]  /*0200*/  EXIT ;  /* 0x000000000000794d */ /* 0x000fea0003800000 */
.L_x_0:
[----:B------:R-:W-:-:S00]  /*0210*/  BRA `(.L_x_0) ;  /* 0xfffffffc00fc7947 */ /* 0x000fc0000383ffff */
[----:B------:R-:W-:-:S00]  /*0220*/  NOP ;  /* 0x0000000000007918 */ /* 0x000fc00000000000 */
        /* <DEDUP_REMOVED lines=13> */
.L_x_47:


//--------------------- .text._Z9computeUVPdS_S_S_S_ --------------------------
	.section	.text._Z9computeUVPdS_S_S_S_,"ax",@progbits
	.align	128
        .global         _Z9computeUVPdS_S_S_S_
        .type           _Z9computeUVPdS_S_S_S_,@function
        .size           _Z9computeUVPdS_S_S_S_,(.L_x_43 - _Z9computeUVPdS_S_S_S_)
        .other          _Z9computeUVPdS_S_S_S_,@"STO_CUDA_ENTRY STV_DEFAULT"
_Z9computeUVPdS_S_S_S_:
.text._Z9computeUVPdS_S_S_S_:
[----:B------:R-:W-:Y:S01]  /*0000*/  LDC R1, c[0x0][0x37c] ;  /* 0x0000df00ff017b82 */ /* 0x000fe20000000800 */
[----:B------:R-:W0:Y:S07]  /*0010*/  S2R R0, SR_TID.Y ;  /* 0x0000000000007919 */ /* 0x000e2e0000002200 */
[----:B------:R-:W0:Y:S01]  /*0020*/  S2UR UR4, SR_CTAID.Y ;  /* 0x00000000000479c3 */ /* 0x000e220000002600 */
[----:B------:R-:W1:Y:S07]  /*0030*/  S2R R3, SR_TID.X ;  /* 0x0000000000037919 */ /* 0x000e6e0000002100 */
[----:B------:R-:W0:Y:S08]  /*0040*/  LDC R5, c[0x0][0x364] ;  /* 0x0000d900ff057b82 */ /* 0x000e300000000800 */
[----:B------:R-:W1:Y:S08]  /*0050*/  S2UR UR5, SR_CTAID.X ;  /* 0x00000000000579c3 */ /* 0x000e700000002500 */
[----:B------:R-:W1:Y:S01]  /*0060*/  LDC R2, c[0x0][0x360] ;  /* 0x0000d800ff027b82 */ /* 0x000e620000000800 */
[----:B0-----:R-:W-:-:S02]  /*0070*/  IMAD R5, R5, UR4, R0 ;  /* 0x0000000405057c24 */ /* 0x001fc4000f8e0200 */
[----:B-1----:R-:W-:Y:S02]  /*0080*/  IMAD R0, R2, UR5, R3 ;  /* 0x0000000502007c24 */ /* 0x002fe4000f8e0203 */
[----:B------:R-:W-:-:S05]  /*0090*/  VIADD R3, R5, 0xffffffff ;  /* 0xffffffff05037836 */ /* 0x000fca0000000000 */
[----:B------:R-:W-:-:S04]  /*00a0*/  VIADDMNMX.U32 R3, R0, 0xffffffff, R3, !PT ;  /* 0xffffffff00037846 */ /* 0x000fc80007800003 */
[----:B------:R-:W-:-:S13]  /*00b0*/  ISETP.GT.U32.AND P0, PT, R3, 0x26, PT ;  /* 0x000000260300780c */ /* 0x000fda0003f04070 */
[----:B------:R-:W-:Y:S05]  /*00c0*/  @P0 EXIT ;  /* 0x000000000000094d */ /* 0x000fea0003800000 */
[----:B------:R-:W0:Y:S01]  /*00d0*/  LDC.64 R24, c[0x0][0x390] ;  /* 0x0000e400ff187b82 */ /* 0x000e220000000a00 */
[----:B------:R-:W1:Y:S01]  /*00e0*/  LDCU.64 UR4, c[0x0][0x358] ;  /* 0x00006b00ff0477ac */ /* 0x000e620008000a00 */
[----:B------:R-:W-:-:S04]  /*00f0*/  IMAD R5, R5, 0x29, R0 ;  /* 0x0000002905057824 */ /* 0x000fc800078e0200 */
[----:B0-----:R-:W-:-:S05]  /*0100*/  IMAD.WIDE.U32 R24, R5, 0x8, R24 ;  /* 0x0000000805187825 */ /* 0x001fca00078e0018 */
[----:B-1----:R-:W2:Y:S01]  /*0110*/  LDG.E.64 R22, desc[UR4][R24.64] ;  /* 0x0000000418167981 */ /* 0x002ea2000c1e1b00 */
[----:B------:R-:W0:Y:S01]  /*0120*/  MUFU.RCP64H R3, 0.049999982118606567383 ;  /* 0x3fa9999900037908 */ /* 0x000e220000001800 */
[----:B------:R-:W-:Y:S01]  /*0130*/  IMAD.MOV.U32 R10, RZ, RZ, -0x66666666 ;  /* 0x9999999aff0a7424 */ /* 0x000fe200078e00ff */
[----:B------:R-:W-:Y:S01]  /*0140*/  UMOV UR6, 0x47ae147b ;  /* 0x47ae147b00067882 */ /* 0x000fe20000000000 */
[----:B------:R-:W-:Y:S01]  /*0150*/  IMAD.MOV.U32 R11, RZ, RZ, 0x3fa99999 ;  /* 0x3fa99999ff0b7424 */ /* 0x000fe200078e00ff */
[----:B------:R-:W-:Y:S01]  /*0160*/  UMOV UR7, 0x3f847ae1 ;  /* 0x3f847ae100077882 */ /* 0x000fe20000000000 */
[----:B------:R-:W-:Y:S01]  /*0170*/  IMAD.MOV.U32 R2, RZ, RZ, 0x1 ;  /* 0x00000001ff027424 */ /* 0x000fe200078e00ff */
[----:B------:R-:W-:Y:S05]  /*0180*/  BSSY.RECONVERGENT B0, `(.L_x_1) ;  /* 0x0000016000007945 */ /* 0x000fea0003800200 */
[----:B0-----:R-:W-:-:S08]  /*0190*/  DFMA R6, R2, -R10, 1 ;  /* 0x3ff000000206742b */ /* 0x001fd0000000080a */
[----:B------:R-:W-:-:S08]  /*01a0*/  DFMA R6, R6, R6, R6 ;  /* 0x000000060606722b */ /* 0x000fd00000000006 */
[----:B------:R-:W-:-:S08]  /*01b0*/  DFMA R2, R2, R6, R2 ;  /* 0x000000060202722b */ /* 0x000fd00000000002 */
[----:B------:R-:W-:-:S08]  /*01c0*/  DFMA R8, R2, -R10, 1 ;  /* 0x3ff000000208742b */ /* 0x000fd0000000080a */
[----:B------:R-:W-:Y:S02]  /*01d0*/  DFMA R2, R2, R8, R2 ;  /* 0x000000080202722b */ /* 0x000fe40000000002 */
[----:B--2---:R-:W-:-:S08]  /*01e0*/  DMUL R6, R22, UR6 ;  /* 0x0000000616067c28 */ /* 0x004fd00008000000 */
[----:B------:R-:W-:Y:S02]  /*01f0*/  DMUL R8, R6, R2 ;  /* 0x0000000206087228 */ /* 0x000fe40000000000 */
[----:B------:R-:W-:-:S06]  /*0200*/  FSETP.GEU.AND P1, PT, |R7|, 6.5827683646048100446e-37, PT ;  /* 0x036000000700780b */ /* 0x000fcc0003f2e200 */
[----:B------:R-:W-:-:S08]  /*0210*/  DFMA R10, R8, -R10, R6 ;  /* 0x8000000a080a722b */ /* 0x000fd00000000006 */
[----:B------:R-:W-:-:S10]  /*0220*/  DFMA R2, R2, R10, R8 ;  /* 0x0000000a0202722b */ /* 0x000fd40000000008 */
[----:B------:R-:W-:-:S05]  /*0230*/  FFMA R0, RZ, 1.3249999284744262695, R3 ;  /* 0x3fa99999ff007823 */ /* 0x000fca0000000003 */
[----:B------:R-:W-:-:S13]  /*0240*/  FSETP.GT.AND P0, PT, |R0|, 1.469367938527859385e-39, PT ;  /* 0x001000000000780b */ /* 0x000fda0003f04200 */
[----:B------:R-:W-:Y:S05]  /*0250*/  @P0 BRA P1, `(.L_x_2) ;  /* 0x0000000000200947 */ /* 0x000fea0000800000 */
[----:B------:R-:W-:Y:S01]  /*0260*/  IMAD.MOV.U32 R8, RZ, RZ, R6 ;  /* 0x000000ffff087224 */ /* 0x000fe200078e0006 */
[----:B------:R-:W-:Y:S01]  /*0270*/  MOV R9, R7 ;  /* 0x0000000700097202 */ /* 0x000fe20000000f00 */
[----:B------:R-:W-:Y:S01]  /*0280*/  IMAD.MOV.U32 R10, RZ, RZ, -0x66666666 ;  /* 0x9999999aff0a7424 */ /* 0x000fe200078e00ff */
[----:B------:R-:W-:Y:S01]  /*0290*/  MOV R6, 0x2c0 ;  /* 0x000002c000067802 */ /* 0x000fe20000000f00 */
[----:B------:R-:W-:-:S07]  /*02a0*/  IMAD.MOV.U32 R11, RZ, RZ, 0x3fa99999 ;  /* 0x3fa99999ff0b7424 */ /* 0x000fce00078e00ff */
[----:B------:R-:W-:Y:S05]  /*02b0*/  CALL.REL.NOINC `($__internal_0_$__cuda_sm20_div_rn_f64_full) ;  /* 0x0000000400e07944 */ /* 0x000fea0003c00000 */
[----:B------:R-:W-:Y:S02]  /*02c0*/  IMAD.MOV.U32 R2, RZ, RZ, R30 ;  /* 0x000000ffff027224 */ /* 0x000fe400078e001e */
[----:B------:R-:W-:-:S07]  /*02d0*/  IMAD.MOV.U32 R3, RZ, RZ, R31 ;  /* 0x000000ffff037224 */ /* 0x000fce00078e001f */
.L_x_2:
[----:B------:R-:W-:Y:S05]  /*02e0*/  BSYNC.RECONVERGENT B0 ;  /* 0x0000000000007941 */ /* 0x000fea0003800200 */
.L_x_1:
[----:B------:R-:W0:Y:S01]  /*02f0*/  LDC.64 R18, c[0x0][0x390] ;  /* 0x0000e400ff127b82 */ /* 0x000e220000000a00 */
[C---:B------:R-:W-:Y:S01]  /*0300*/  IADD3 R4, PT, PT, R5.reuse, -0x1, RZ ;  /* 0xffffffff05047810 */ /* 0x040fe20007ffe0ff */
[----:B------:R-:W-:-:S06]  /*0310*/  VIADD R0, R5, 0xffffffd7 ;  /* 0xffffffd705007836 */ /* 0x000fcc0000000000 */
[----:B------:R-:W1:Y:S01]  /*0320*/  LDC.64 R16, c[0x0][0x3a0] ;  /* 0x0000e800ff107b82 */ /* 0x000e620000000a00 */
[----:B0-----:R-:W-:-:S04]  /*0330*/  IMAD.WIDE.U32 R20, R4, 0x8, R18 ;  /* 0x0000000804147825 */ /* 0x001fc800078e0012 */
[----:B------:R-:W-:Y:S02]  /*0340*/  IMAD.WIDE.U32 R18, R0, 0x8, R18 ;  /* 0x0000000800127825 */ /* 0x000fe400078e0012 */
[----:B------:R-:W2:Y:S02]  /*0350*/  LDG.E.64 R20, desc[UR4][R20.64] ;  /* 0x0000000414147981 */ /* 0x000ea4000c1e1b00 */
[--C-:B-1----:R-:W-:Y:S02]  /*0360*/  IMAD.WIDE.U32 R12, R4, 0x8, R16.reuse ;  /* 0x00000008040c7825 */ /* 0x102fe400078e0010 */
[----:B------:R-:W3:Y:S02]  /*0370*/  LDG.E.64 R18, desc[UR4][R18.64] ;  /* 0x0000000412127981 */ /* 0x000ee4000c1e1b00 */
[----:B------:R-:W-:Y:S02]  /*0380*/  IMAD.WIDE.U32 R16, R5, 0x8, R16 ;  /* 0x0000000805107825 */ /* 0x000fe400078e0010 */
[----:B------:R-:W4:Y:S04]  /*0390*/  LDG.E.64 R12, desc[UR4][R12.64] ;  /* 0x000000040c0c7981 */ /* 0x000f28000c1e1b00 */
[----:B------:R-:W4:Y:S01]  /*03a0*/  LDG.E.64 R10, desc[UR4][R16.64+0x8] ;  /* 0x00000804100a7981 */ /* 0x000f22000c1e1b00 */
[----:B------:R-:W-:Y:S01]  /*03b0*/  UMOV UR6, 0x99999999 ;  /* 0x9999999900067882 */ /* 0x000fe20000000000 */
[----:B------:R-:W-:Y:S01]  /*03c0*/  UMOV UR7, 0x3fb99999 ;  /* 0x3fb9999900077882 */ /* 0x000fe20000000000 */
[----:B------:R-:W-:Y:S01]  /*03d0*/  MOV R34, 0x450 ;  /* 0x0000045000227802 */ /* 0x000fe20000000f00 */
[----:B--2---:R-:W-:-:S02]  /*03e0*/  DADD R6, R22, -R20 ;  /* 0x0000000016067229 */ /* 0x004fc40000000814 */
[----:B---3--:R-:W-:-:S06]  /*03f0*/  DADD R8, R22, -R18 ;  /* 0x0000000016087229 */ /* 0x008fcc0000000812 */
[----:B------:R-:W-:Y:S02]  /*0400*/  DFMA R6, R6, -R2, R22 ;  /* 0x800000020606722b */ /* 0x000fe40000000016 */
[----:B----4-:R-:W-:-:S06]  /*0410*/  DADD R10, R10, -R12 ;  /* 0x000000000a0a7229 */ /* 0x010fcc000000080c */
[----:B------:R-:W-:-:S08]  /*0420*/  DFMA R6, R8, -R2, R6 ;  /* 0x800000020806722b */ /* 0x000fd00000000006 */
[----:B------:R-:W-:-:S11]  /*0430*/  DFMA R14, R10, -UR6, R6 ;  /* 0x800000060a0e7c2b */ /* 0x000fd60008000006 */
[----:B------:R-:W-:Y:S05]  /*0440*/  CALL.REL.NOINC `($_Z9computeUVPdS_S_S_S_$__internal_accurate_pow) ;  /* 0x0000000800e47944 */ /* 0x000fea0003c00000 */
[----:B------:R-:W0:Y:S01]  /*0450*/  MUFU.RCP64H R3, R7 ;  /* 0x0000000700037308 */ /* 0x000e220000001800 */
[----:B------:R-:W-:Y:S01]  /*0460*/  IMAD.MOV.U32 R2, RZ, RZ, 0x1 ;  /* 0x00000001ff027424 */ /* 0x000fe200078e00ff */
[----:B------:R-:W-:Y:S01]  /*0470*/  UMOV UR6, 0xeb1c432d ;  /* 0xeb1c432d00067882 */ /* 0x000fe20000000000 */
[----:B------:R-:W-:-:S04]  /*0480*/  UMOV UR7, 0x3f2a36e2 ;  /* 0x3f2a36e200077882 */ /* 0x000fc80000000000 */
[----:B0-----:R-:W-:-:S08]  /*0490*/  DFMA R8, -R6, R2, 1 ;  /* 0x3ff000000608742b */ /* 0x001fd00000000102 */
[----:B------:R-:W-:-:S08]  /*04a0*/  DFMA R8, R8, R8, R8 ;  /* 0x000000080808722b */ /* 0x000fd00000000008 */
[----:B------:R-:W-:-:S08]  /*04b0*/  DFMA R8, R2, R8, R2 ;  /* 0x000000080208722b */ /* 0x000fd00000000002 */
[----:B------:R-:W-:-:S08]  /*04c0*/  DFMA R2, -R6, R8, 1 ;  /* 0x3ff000000602742b */ /* 0x000fd00000000108 */
[----:B------:R-:W-:-:S08]  /*04d0*/  DFMA R2, R8, R2, R8 ;  /* 0x000000020802722b */ /* 0x000fd00000000008 */
[----:B------:R-:W-:-:S08]  /*04e0*/  DMUL R8, R2, UR6 ;  /* 0x0000000602087c28 */ /* 0x000fd00008000000 */
[----:B------:R-:W-:-:S08]  /*04f0*/  DFMA R10, -R6, R8, UR6 ;  /* 0x00000006060a7e2b */ /* 0x000fd00008000108 */
[----:B------:R-:W-:-:S10]  /*0500*/  DFMA R2, R2, R10, R8 ;  /* 0x0000000a0202722b */ /* 0x000fd40000000008 */
[----:B------:R-:W-:-:S05]  /*0510*/  FFMA R8, RZ, R7, R3 ;  /* 0x00000007ff087223 */ /* 0x000fca0000000003 */
[----:B------:R-:W-:-:S13]  /*0520*/  FSETP.GT.AND P0, PT, |R8|, 1.469367938527859385e-39, PT ;  /* 0x001000000800780b */ /* 0x000fda0003f04200 */
[----:B------:R-:W-:Y:S05]  /*0530*/  @P0 BRA `(.L_x_3) ;  /* 0x0000000000200947 */ /* 0x000fea0003800000 */
[----:B------:R-:W-:Y:S01]  /*0540*/  IMAD.MOV.U32 R10, RZ, RZ, R6 ;  /* 0x000000ffff0a7224 */ /* 0x000fe200078e0006 */
[----:B------:R-:W-:Y:S01]  /*0550*/  MOV R8, 0xeb1c432d ;  /* 0xeb1c432d00087802 */ /* 0x000fe20000000f00 */
[----:B------:R-:W-:Y:S01]  /*0560*/  IMAD.MOV.U32 R11, RZ, RZ, R7 ;  /* 0x000000ffff0b7224 */ /* 0x000fe200078e0007 */
[----:B------:R-:W-:Y:S01]  /*0570*/  MOV R6, 0x5a0 ;  /* 0x000005a000067802 */ /* 0x000fe20000000f00 */
[----:B------:R-:W-:-:S07]  /*0580*/  IMAD.MOV.U32 R9, RZ, RZ, 0x3f2a36e2 ;  /* 0x3f2a36e2ff097424 */ /* 0x000fce00078e00ff */
[----:B------:R-:W-:Y:S05]  /*0590*/  CALL.REL.NOINC `($__internal_0_$__cuda_sm20_div_rn_f64_full) ;  /* 0x0000000400287944 */ /* 0x000fea0003c00000 */
[----:B------:R-:W-:Y:S02]  /*05a0*/  IMAD.MOV.U32 R2, RZ, RZ, R30 ;  /* 0x000000ffff027224 */ /* 0x000fe400078e001e */
[----:B------:R-:W-:-:S07]  /*05b0*/  IMAD.MOV.U32 R3, RZ, RZ, R31 ;  /* 0x000000ffff037224 */ /* 0x000fce00078e001f */
.L_x_3:
[----:B------:R-:W2:Y:S04]  /*05c0*/  LDG.E.64 R6, desc[UR4][R24.64+0x8] ;  /* 0x0000080418067981 */ /* 0x000ea8000c1e1b00 */
[----:B------:R-:W3:Y:S01]  /*05d0*/  LDG.E.64 R10, desc[UR4][R24.64+0x148] ;  /* 0x00014804180a7981 */ /* 0x000ee2000c1e1b00 */
[----:B------:R-:W-:Y:S01]  /*05e0*/  DADD R22, R22, R22 ;  /* 0x0000000016167229 */ /* 0x000fe20000000016 */
[----:B------:R-:W0:Y:S07]  /*05f0*/  LDC.64 R12, c[0x0][0x380] ;  /* 0x0000e000ff0c7b82 */ /* 0x000e2e0000000a00 */
[----:B--2---:R-:W-:Y:S01]  /*0600*/  DADD R8, R6, -R22 ;  /* 0x0000000006087229 */ /* 0x004fe20000000816 */
[----:B------:R-:W1:Y:S01]  /*0610*/  LDC.64 R6, c[0x0][0x398] ;  /* 0x0000e600ff067b82 */ /* 0x000e620000000a00 */
[----:B---3--:R-:W-:-:S06]  /*0620*/  DADD R10, -R22, R10 ;  /* 0x00000000160a7229 */ /* 0x008fcc000000010a */
[----:B------:R-:W-:Y:S02]  /*0630*/  DADD R8, R20, R8 ;  /* 0x0000000014087229 */ /* 0x000fe40000000008 */
[----:B------:R-:W-:-:S06]  /*0640*/  DADD R10, R18, R10 ;  /* 0x00000000120a7229 */ /* 0x000fcc000000000a */
[----:B------:R-:W-:-:S08]  /*0650*/  DFMA R8, R8, R2, R14 ;  /* 0x000000020808722b */ /* 0x000fd0000000000e */
[----:B------:R-:W-:Y:S01]  /*0660*/  DFMA R8, R10, R2, R8 ;  /* 0x000000020a08722b */ /* 0x000fe20000000008 */
[----:B0-----:R-:W-:-:S04]  /*0670*/  IMAD.WIDE.U32 R10, R5, 0x8, R12 ;  /* 0x00000008050a7825 */ /* 0x001fc800078e000c */
[----:B-1----:R-:W-:Y:S02]  /*0680*/  IMAD.WIDE.U32 R18, R5, 0x8, R6 ;  /* 0x0000000805127825 */ /* 0x002fe400078e0006 */
[----:B------:R0:W-:Y:S04]  /*0690*/  STG.E.64 desc[UR4][R10.64], R8 ;  /* 0x000000080a007986 */ /* 0x0001e8000c101b04 */
[----:B------:R-:W0:Y:S01]  /*06a0*/  LDG.E.64 R14, desc[UR4][R18.64] ;  /* 0x00000004120e7981 */ /* 0x000e22000c1e1b00 */
[----:B------:R-:W1:Y:S01]  /*06b0*/  MUFU.RCP64H R7, 0.049999982118606567383 ;  /* 0x3fa9999900077908 */ /* 0x000e620000001800 */
[----:B------:R-:W-:Y:S01]  /*06c0*/  IMAD.MOV.U32 R12, RZ, RZ, -0x66666666 ;  /* 0x9999999aff0c7424 */ /* 0x000fe200078e00ff */
[----:B------:R-:W-:Y:S01]  /*06d0*/  MOV R13, 0x3fa99999 ;  /* 0x3fa99999000d7802 */ /* 0x000fe20000000f00 */
[----:B------:R-:W-:Y:S01]  /*06e0*/  IMAD.MOV.U32 R6, RZ, RZ, 0x1 ;  /* 0x00000001ff067424 */ /* 0x000fe200078e00ff */
[----:B------:R-:W-:Y:S01]  /*06f0*/  UMOV UR6, 0x47ae147b ;  /* 0x47ae147b00067882 */ /* 0x000fe20000000000 */
[----:B------:R-:W-:Y:S01]  /*0700*/  UMOV UR7, 0x3f847ae1 ;  /* 0x3f847ae100077882 */ /* 0x000fe20000000000 */
[----:B------:R-:W-:Y:S03]  /*0710*/  BSSY.RECONVERGENT B0, `(.L_x_4) ;  /* 0x0000014000007945 */ /* 0x000fe60003800200 */
[----:B-1----:R-:W-:-:S08]  /*0720*/  DFMA R20, R6, -R12, 1 ;  /* 0x3ff000000614742b */ /* 0x002fd0000000080c */
[----:B------:R-:W-:-:S08]  /*0730*/  DFMA R20, R20, R20, R20 ;  /* 0x000000141414722b */ /* 0x000fd00000000014 */
[----:B------:R-:W-:-:S08]  /*0740*/  DFMA R20, R6, R20, R6 ;  /* 0x000000140614722b */ /* 0x000fd00000000006 */
[----:B------:R-:W-:-:S08]  /*0750*/  DFMA R6, R20, -R12, 1 ;  /* 0x3ff000001406742b */ /* 0x000fd0000000080c */
[----:B------:R-:W-:Y:S02]  /*0760*/  DFMA R20, R20, R6, R20 ;  /* 0x000000061414722b */ /* 0x000fe40000000014 */
[----:B0-----:R-:W-:-:S08]  /*0770*/  DMUL R8, R14, UR6 ;  /* 0x000000060e087c28 */ /* 0x001fd00008000000 */
[----:B------:R-:W-:Y:S02]  /*0780*/  DMUL R6, R20, R8 ;  /* 0x0000000814067228 */ /* 0x000fe40000000000 */
[----:B------:R-:W-:-:S06]  /*0790*/  FSETP.GEU.AND P1, PT, |R9|, 6.5827683646048100446e-37, PT ;  /* 0x036000000900780b */ /* 0x000fcc0003f2e200 */
[----:B------:R-:W-:-:S08]  /*07a0*/  DFMA R10, R6, -R12, R8 ;  /* 0x8000000c060a722b */ /* 0x000fd00000000008 */
[----:B------:R-:W-:-:S10]  /*07b0*/  DFMA R6, R20, R10, R6 ;  /* 0x0000000a1406722b */ /* 0x000fd40000000006 */
[----:B------:R-:W-:-:S05]  /*07c0*/  FFMA R10, RZ, 1.3249999284744262695, R7 ;  /* 0x3fa99999ff0a7823 */ /* 0x000fca0000000007 */
[----:B------:R-:W-:-:S13]  /*07d0*/  FSETP.GT.AND P0, PT, |R10|, 1.469367938527859385e-39, PT ;  /* 0x001000000a00780b */ /* 0x000fda0003f04200 */
[----:B------:R-:W-:Y:S05]  /*07e0*/  @P0 BRA P1, `(.L_x_5) ;  /* 0x0000000000180947 */ /* 0x000fea0000800000 */
[----:B------:R-:W-:Y:S01]  /*07f0*/  IMAD.MOV.U32 R10, RZ, RZ, -0x66666666 ;  /* 0x9999999aff0a7424 */ /* 0x000fe200078e00ff */
[----:B------:R-:W-:Y:S01]  /*0800*/  MOV R6, 0x830 ;  /* 0x0000083000067802 */ /* 0x000fe20000000f00 */
[----:B------:R-:W-:-:S07]  /*0810*/  IMAD.MOV.U32 R11, RZ, RZ, 0x3fa99999 ;  /* 0x3fa99999ff0b7424 */ /* 0x000fce00078e00ff */
[----:B------:R-:W-:Y:S05]  /*0820*/  CALL.REL.NOINC `($__internal_0_$__cuda_sm20_div_rn_f64_full) ;  /* 0x0000000000847944 */ /* 0x000fea0003c00000 */
[----:B------:R-:W-:Y:S01]  /*0830*/  IMAD.MOV.U32 R6, RZ, RZ, R30 ;  /* 0x000000ffff067224 */ /* 0x000fe200078e001e */
[----:B------:R-:W-:-:S07]  /*0840*/  MOV R7, R31 ;  /* 0x0000001f00077202 */ /* 0x000fce0000000f00 */
.L_x_5:
[----:B------:R-:W-:Y:S05]  /*0850*/  BSYNC.RECONVERGENT B0 ;  /* 0x0000000000007941 */ /* 0x000fea0003800200 */
.L_x_4:
[----:B------:R-:W0:Y:S01]  /*0860*/  LDC.64 R10, c[0x0][0x398] ;  /* 0x0000e600ff0a7b82 */ /* 0x000e220000000a00 */
[----:B------:R-:W2:Y:S04]  /*0870*/  LDG.E.64 R16, desc[UR4][R16.64+0x148] ;  /* 0x0001480410107981 */ /* 0x000ea8000c1e1b00 */
[----:B------:R-:W3:Y:S03]  /*0880*/  LDG.E.64 R26, desc[UR4][R18.64+0x8] ;  /* 0x00000804121a7981 */ /* 0x000ee6000c1e1b00 */
[----:B------:R-:W1:Y:S01]  /*0890*/  LDC.64 R24, c[0x0][0x3a0] ;  /* 0x0000e800ff187b82 */ /* 0x000e620000000a00 */
[----:B------:R-:W4:Y:S01]  /*08a0*/  LDG.E.64 R12, desc[UR4][R18.64+0x148] ;  /* 0x00014804120c7981 */ /* 0x000f22000c1e1b00 */
[----:B0-----:R-:W-:-:S04]  /*08b0*/  IMAD.WIDE.U32 R8, R4, 0x8, R10 ;  /* 0x0000000804087825 */ /* 0x001fc800078e000a */
[C---:B------:R-:W-:Y:S02]  /*08c0*/  IMAD.WIDE.U32 R10, R0.reuse, 0x8, R10 ;  /* 0x00000008000a7825 */ /* 0x040fe400078e000a */
[----:B------:R-:W5:Y:S04]  /*08d0*/  LDG.E.64 R8, desc[UR4][R8.64] ;  /* 0x0000000408087981 */ /* 0x000f68000c1e1b00 */
[----:B------:R-:W2:Y:S01]  /*08e0*/  LDG.E.64 R10, desc[UR4][R10.64] ;  /* 0x000000040a0a7981 */ /* 0x000ea2000c1e1b00 */
[----:B-1----:R-:W-:-:S06]  /*08f0*/  IMAD.WIDE.U32 R24, R0, 0x8, R24 ;  /* 0x0000000800187825 */ /* 0x002fcc00078e0018 */
[----:B------:R-:W3:Y:S01]  /*0900*/  LDG.E.64 R24, desc[UR4][R24.64] ;  /* 0x0000000418187981 */ /* 0x000ee2000c1e1b00 */
[----:B------:R-:W-:Y:S01]  /*0910*/  UMOV UR6, 0x99999999 ;  /* 0x9999999900067882 */ /* 0x000fe20000000000 */
[----:B------:R-:W-:Y:S01]  /*0920*/  UMOV UR7, 0x3fb99999 ;  /* 0x3fb9999900077882 */ /* 0x000fe20000000000 */
[C---:B-----5:R-:W-:Y:S02]  /*0930*/  DADD R20, R14.reuse, -R8 ;  /* 0x000000000e147229 */ /* 0x060fe40000000808 */
[----:B--2---:R-:W-:-:S06]  /*0940*/  DADD R22, R14, -R10 ;  /* 0x000000000e167229 */ /* 0x004fcc000000080a */
[--C-:B------:R-:W-:Y:S02]  /*0950*/  DFMA R20, R20, -R6, R14.reuse ;  /* 0x800000061414722b */ /* 0x100fe4000000000e */
[----:B------:R-:W-:-:S06]  /*0960*/  DADD R14, R14, R14 ;  /* 0x000000000e0e7229 */ /* 0x000fcc000000000e */
[----:B------:R-:W-:Y:S02]  /*0970*/  DFMA R20, R22, -R6, R20 ;  /* 0x800000061614722b */ /* 0x000fe40000000014 */
[----:B---3--:R-:W-:Y:S02]  /*0980*/  DADD R6, R16, -R24 ;  /* 0x0000000010067229 */ /* 0x008fe40000000818 */
[----:B------:R-:W-:Y:S01]  /*0990*/  DADD R26, R26, -R14 ;  /* 0x000000001a1a7229 */ /* 0x000fe2000000080e */
[----:B------:R-:W0:Y:S01]  /*09a0*/  LDC.64 R16, c[0x0][0x388] ;  /* 0x0000e200ff107b82 */ /* 0x000e220000000a00 */
[----:B----4-:R-:W-:-:S04]  /*09b0*/  DADD R12, -R14, R12 ;  /* 0x000000000e0c7229 */ /* 0x010fc8000000010c */
[----:B------:R-:W-:Y:S02]  /*09c0*/  DFMA R6, R6, -UR6, R20 ;  /* 0x8000000606067c2b */ /* 0x000fe40008000014 */
[----:B------:R-:W-:Y:S02]  /*09d0*/  DADD R26, R8, R26 ;  /* 0x00000000081a7229 */ /* 0x000fe4000000001a */
[----:B------:R-:W-:-:S06]  /*09e0*/  DADD R12, R10, R12 ;  /* 0x000000000a0c7229 */ /* 0x000fcc000000000c */
[----:B------:R-:W-:-:S08]  /*09f0*/  DFMA R6, R26, R2, R6 ;  /* 0x000000021a06722b */ /* 0x000fd00000000006 */
[----:B------:R-:W-:Y:S01]  /*0a00*/  DFMA R6, R12, R2, R6 ;  /* 0x000000020c06722b */ /* 0x000fe20000000006 */
[----:B0-----:R-:W-:-:S06]  /*0a10*/  IMAD.WIDE.U32 R2, R5, 0x8, R16 ;  /* 0x0000000805027825 */ /* 0x001fcc00078e0010 */
[----:B------:R-:W-:Y:S01]  /*0a20*/  STG.E.64 desc[UR4][R2.64], R6 ;  /* 0x0000000602007986 */ /* 0x000fe2000c101b04 */
[----:B------:R-:W-:Y:S05]  /*0a30*/  EXIT ;  /* 0x000000000000794d */ /* 0x000fea0003800000 */
        .weak           $__internal_0_$__cuda_sm20_div_rn_f64_full
        .type           $__internal_0_$__cuda_sm20_div_rn_f64_full,@function
        .size           $__internal_0_$__cuda_sm20_div_rn_f64_full,($_Z9computeUVPdS_S_S_S_$__internal_accurate_pow - $__internal_0_$__cuda_sm20_div_rn_f64_full)
$__internal_0_$__cuda_sm20_div_rn_f64_full:
[C---:B------:R-:W-:Y:S01]  /*0a40*/  FSETP.GEU.AND P0, PT, |R11|.reuse, 1.469367938527859385e-39, PT ;  /* 0x001000000b00780b */ /* 0x040fe20003f0e200 */
[----:B------:R-:W-:Y:S01]  /*0a50*/  IMAD.MOV.U32 R26, RZ, RZ, 0x1 ;  /* 0x00000001ff1a7424 */ /* 0x000fe200078e00ff */
[----:B------:R-:W-:Y:S01]  /*0a60*/  LOP3.LUT R12, R11, 0x800fffff, RZ, 0xc0, !PT ;  /* 0x800fffff0b0c7812 */ /* 0x000fe200078ec0ff */
[----:B------:R-:W-:Y:S01]  /*0a70*/  IMAD.MOV.U32 R34, RZ, RZ, 0x1ca00000 ;  /* 0x1ca00000ff227424 */ /* 0x000fe200078e00ff */
[C---:B------:R-:W-:Y:S01]  /*0a80*/  FSETP.GEU.AND P2, PT, |R9|.reuse, 1.469367938527859385e-39, PT ;  /* 0x001000000900780b */ /* 0x040fe20003f4e200 */
[----:B------:R-:W-:Y:S01]  /*0a90*/  BSSY.RECONVERGENT B1, `(.L_x_6) ;  /* 0x0000052000017945 */ /* 0x000fe20003800200 */
[----:B------:R-:W-:Y:S01]  /*0aa0*/  LOP3.LUT R13, R12, 0x3ff00000, RZ, 0xfc, !PT ;  /* 0x3ff000000c0d7812 */ /* 0x000fe200078efcff */
[----:B------:R-:W-:Y:S01]  /*0ab0*/  IMAD.MOV.U32 R12, RZ, RZ, R10 ;  /* 0x000000ffff0c7224 */ /* 0x000fe200078e000a */
[----:B------:R-:W-:Y:S02]  /*0ac0*/  LOP3.LUT R7, R9, 0x7ff00000, RZ, 0xc0, !PT ;  /* 0x7ff0000009077812 */ /* 0x000fe400078ec0ff */
[----:B------:R-:W-:-:S03]  /*0ad0*/  LOP3.LUT R36, R11, 0x7ff00000, RZ, 0xc0, !PT ;  /* 0x7ff000000b247812 */ /* 0x000fc600078ec0ff */
[----:B------:R-:W-:Y:S01]  /*0ae0*/  @!P0 DMUL R12, R10, 8.98846567431157953865e+307 ;  /* 0x7fe000000a0c8828 */ /* 0x000fe20000000000 */
[----:B------:R-:W-:-:S03]  /*0af0*/  ISETP.GE.U32.AND P1, PT, R7, R36, PT ;  /* 0x000000240700720c */ /* 0x000fc60003f26070 */
[----:B------:R-:W-:Y:S02]  /*0b00*/  @!P2 LOP3.LUT R28, R11, 0x7ff00000, RZ, 0xc0, !PT ;  /* 0x7ff000000b1ca812 */ /* 0x000fe400078ec0ff */
[----:B------:R-:W0:Y:S01]  /*0b10*/  MUFU.RCP64H R27, R13 ;  /* 0x0000000d001b7308 */ /* 0x000e220000001800 */
[----:B------:R-:W-:Y:S02]  /*0b20*/  @!P2 MOV R32, RZ ;  /* 0x000000ff0020a202 */ /* 0x000fe40000000f00 */
[----:B------:R-:W-:Y:S02]  /*0b30*/  @!P2 ISETP.GE.U32.AND P3, PT, R7, R28, PT ;  /* 0x0000001c0700a20c */ /* 0x000fe40003f66070 */
[----:B------:R-:W-:Y:S02]  /*0b40*/  @!P0 LOP3.LUT R36, R13, 0x7ff00000, RZ, 0xc0, !PT ;  /* 0x7ff000000d248812 */ /* 0x000fe400078ec0ff */
[----:B------:R-:W-:Y:S01]  /*0b50*/  @!P2 SEL R29, R34, 0x63400000, !P3 ;  /* 0x63400000221da807 */ /* 0x000fe20005800000 */
[----:B0-----:R-:W-:-:S08]  /*0b60*/  DFMA R30, R26, -R12, 1 ;  /* 0x3ff000001a1e742b */ /* 0x001fd0000000080c */
[----:B------:R-:W-:-:S08]  /*0b70*/  DFMA R30, R30, R30, R30 ;  /* 0x0000001e1e1e722b */ /* 0x000fd0000000001e */
[----:B------:R-:W-:Y:S01]  /*0b80*/  DFMA R30, R26, R30, R26 ;  /* 0x0000001e1a1e722b */ /* 0x000fe2000000001a */
[--C-:B------:R-:W-:Y:S02]  /*0b90*/  @!P2 LOP3.LUT R26, R29, 0x80000000, R9.reuse, 0xf8, !PT ;  /* 0x800000001d1aa812 */ /* 0x100fe400078ef809 */
[----:B------:R-:W-:Y:S02]  /*0ba0*/  SEL R27, R34, 0x63400000, !P1 ;  /* 0x63400000221b7807 */ /* 0x000fe40004800000 */
[----:B------:R-:W-:Y:S01]  /*0bb0*/  @!P2 LOP3.LUT R33, R26, 0x100000, RZ, 0xfc, !PT ;  /* 0x001000001a21a812 */ /* 0x000fe200078efcff */
[----:B------:R-:W-:Y:S02]  /*0bc0*/  IMAD.MOV.U32 R26, RZ, RZ, R8 ;  /* 0x000000ffff1a7224 */ /* 0x000fe400078e0008 */
[----:B------:R-:W-:Y:S01]  /*0bd0*/  DFMA R28, R30, -R12, 1 ;  /* 0x3ff000001e1c742b */ /* 0x000fe2000000080c */
[----:B------:R-:W-:-:S06]  /*0be0*/  LOP3.LUT R27, R27, 0x800fffff, R9, 0xf8, !PT ;  /* 0x800fffff1b1b7812 */ /* 0x000fcc00078ef809 */
[----:B------:R-:W-:Y:S02]  /*0bf0*/  @!P2 DFMA R26, R26, 2, -R32 ;  /* 0x400000001a1aa82b */ /* 0x000fe40000000820 */
[----:B------:R-:W-:-:S08]  /*0c00*/  DFMA R28, R30, R28, R30 ;  /* 0x0000001c1e1c722b */ /* 0x000fd0000000001e */
[----:B------:R-:W-:-:S08]  /*0c10*/  DMUL R30, R28, R26 ;  /* 0x0000001a1c1e7228 */ /* 0x000fd00000000000 */
[----:B------:R-:W-:-:S08]  /*0c20*/  DFMA R32, R30, -R12, R26 ;  /* 0x8000000c1e20722b */ /* 0x000fd0000000001a */
[----:B------:R-:W-:Y:S01]  /*0c30*/  DFMA R32, R28, R32, R30 ;  /* 0x000000201c20722b */ /* 0x000fe2000000001e */
[----:B------:R-:W-:Y:S01]  /*0c40*/  IMAD.MOV.U32 R28, RZ, RZ, R7 ;  /* 0x000000ffff1c7224 */ /* 0x000fe200078e0007 */
[----:B------:R-:W-:Y:S01]  /*0c50*/  @!P2 LOP3.LUT R28, R27, 0x7ff00000, RZ, 0xc0, !PT ;  /* 0x7ff000001b1ca812 */ /* 0x000fe200078ec0ff */
[----:B------:R-:W-:-:S04]  /*0c60*/  VIADD R30, R36, 0xffffffff ;  /* 0xffffffff241e7836 */ /* 0x000fc80000000000 */
[----:B------:R-:W-:-:S05]  /*0c70*/  VIADD R29, R28, 0xffffffff ;  /* 0xffffffff1c1d7836 */ /* 0x000fca0000000000 */
[----:B------:R-:W-:-:S04]  /*0c80*/  ISETP.GT.U32.AND P0, PT, R29, 0x7feffffe, PT ;  /* 0x7feffffe1d00780c */ /* 0x000fc80003f04070 */
[----:B------:R-:W-:-:S13]  /*0c90*/  ISETP.GT.U32.OR P0, PT, R30, 0x7feffffe, P0 ;  /* 0x7feffffe1e00780c */ /* 0x000fda0000704470 */
[----:B------:R-:W-:Y:S05]  /*0ca0*/  @P0 BRA `(.L_x_7) ;  /* 0x00000000006c0947 */ /* 0x000fea0003800000 */
[----:B------:R-:W-:-:S04]  /*0cb0*/  LOP3.LUT R28, R11, 0x7ff00000, RZ, 0xc0, !PT ;  /* 0x7ff000000b1c7812 */ /* 0x000fc800078ec0ff */
[CC--:B------:R-:W-:Y:S02]  /*0cc0*/  VIADDMNMX R8, R7.reuse, -R28.reuse, 0xb9600000, !PT ;  /* 0xb960000007087446 */ /* 0x0c0fe4000780091c */
[----:B------:R-:W-:Y:S02]  /*0cd0*/  ISETP.GE.U32.AND P0, PT, R7, R28, PT ;  /* 0x0000001c0700720c */ /* 0x000fe40003f06070 */
[----:B------:R-:W-:Y:S01]  /*0ce0*/  VIMNMX R7, PT, PT, R8, 0x46a00000, PT ;  /* 0x46a0000008077848 */ /* 0x000fe20003fe0100 */
[----:B------:R-:W-:Y:S01]  /*0cf0*/  IMAD.MOV.U32 R8, RZ, RZ, RZ ;  /* 0x000000ffff087224 */ /* 0x000fe200078e00ff */
[----:B------:R-:W-:-:S05]  /*0d00*/  SEL R34, R34, 0x63400000, !P0 ;  /* 0x6340000022227807 */ /* 0x000fca0004000000 */
[----:B------:R-:W-:-:S05]  /*0d10*/  IMAD.IADD R7, R7, 0x1, -R34 ;  /* 0x0000000107077824 */ /* 0x000fca00078e0a22 */
[----:B------:R-:W-:-:S06]  /*0d20*/  IADD3 R9, PT, PT, R7, 0x7fe00000, RZ ;  /* 0x7fe0000007097810 */ /* 0x000fcc0007ffe0ff */
[----:B------:R-:W-:-:S10]  /*0d30*/  DMUL R30, R32, R8 ;  /* 0x00000008201e7228 */ /* 0x000fd40000000000 */
[----:B------:R-:W-:-:S13]  /*0d40*/  FSETP.GTU.AND P0, PT, |R31|, 1.469367938527859385e-39, PT ;  /* 0x001000001f00780b */ /* 0x000fda0003f0c200 */
[----:B------:R-:W-:Y:S05]  /*0d50*/  @P0 BRA `(.L_x_8) ;  /* 0x0000000000940947 */ /* 0x000fea0003800000 */
[----:B------:R-:W-:Y:S01]  /*0d60*/  DFMA R12, R32, -R12, R26 ;  /* 0x8000000c200c722b */ /* 0x000fe2000000001a */
[----:B------:R-:W-:-:S09]  /*0d70*/  IMAD.MOV.U32 R8, RZ, RZ, RZ ;  /* 0x000000ffff087224 */ /* 0x000fd200078e00ff */
[C---:B------:R-:W-:Y:S02]  /*0d80*/  FSETP.NEU.AND P0, PT, R13.reuse, RZ, PT ;  /* 0x000000ff0d00720b */ /* 0x040fe40003f0d000 */
[----:B------:R-:W-:-:S04]  /*0d90*/  LOP3.LUT R27, R13, 0x80000000, R11, 0x48, !PT ;  /* 0x800000000d1b7812 */ /* 0x000fc800078e480b */
[----:B------:R-:W-:-:S07]  /*0da0*/  LOP3.LUT R9, R27, R9, RZ, 0xfc, !PT ;  /* 0x000000091b097212 */ /* 0x000fce00078efcff */
[----:B------:R-:W-:Y:S05]  /*0db0*/  @!P0 BRA `(.L_x_8) ;  /* 0x00000000007c8947 */ /* 0x000fea0003800000 */
[----:B------:R-:W-:Y:S01]  /*0dc0*/  IMAD.MOV R11, RZ, RZ, -R7 ;  /* 0x000000ffff0b7224 */ /* 0x000fe200078e0a07 */
[----:B------:R-:W-:Y:S01]  /*0dd0*/  DMUL.RP R8, R32, R8 ;  /* 0x0000000820087228 */ /* 0x000fe20000008000 */
[----:B------:R-:W-:Y:S01]  /*0de0*/  IMAD.MOV.U32 R10, RZ, RZ, RZ ;  /* 0x000000ffff0a7224 */ /* 0x000fe200078e00ff */
[----:B------:R-:W-:-:S05]  /*0df0*/  IADD3 R7, PT, PT, -R7, -0x43300000, RZ ;  /* 0xbcd0000007077810 */ /* 0x000fca0007ffe1ff */
[----:B------:R-:W-:-:S03]  /*0e00*/  DFMA R10, R30, -R10, R32 ;  /* 0x8000000a1e0a722b */ /* 0x000fc60000000020 */
[----:B------:R-:W-:-:S07]  /*0e10*/  LOP3.LUT R27, R9, R27, RZ, 0x3c, !PT ;  /* 0x0000001b091b7212 */ /* 0x000fce00078e3cff */
[----:B------:R-:W-:-:S04]  /*0e20*/  FSETP.NEU.AND P0, PT, |R11|, R7, PT ;  /* 0x000000070b00720b */ /* 0x000fc80003f0d200 */
[----:B------:R-:W-:Y:S02]  /*0e30*/  FSEL R30, R8, R30, !P0 ;  /* 0x0000001e081e7208 */ /* 0x000fe40004000000 */
[----:B------:R-:W-:Y:S01]  /*0e40*/  FSEL R31, R27, R31, !P0 ;  /* 0x0000001f1b1f7208 */ /* 0x000fe20004000000 */
[----:B------:R-:W-:Y:S06]  /*0e50*/  BRA `(.L_x_8) ;  /* 0x0000000000547947 */ /* 0x000fec0003800000 */
.L_x_7:
[----:B------:R-:W-:-:S14]  /*0e60*/  DSETP.NAN.AND P0, PT, R8, R8, PT ;  /* 0x000000080800722a */ /* 0x000fdc0003f08000 */
[----:B------:R-:W-:Y:S05]  /*0e70*/  @P0 BRA `(.L_x_9) ;  /* 0x0000000000440947 */ /* 0x000fea0003800000 */
[----:B------:R-:W-:-:S14]  /*0e80*/  DSETP.NAN.AND P0, PT, R10, R10, PT ;  /* 0x0000000a0a00722a */ /* 0x000fdc0003f08000 */
[----:B------:R-:W-:Y:S05]  /*0e90*/  @P0 BRA `(.L_x_10) ;  /* 0x0000000000300947 */ /* 0x000fea0003800000 */
[----:B------:R-:W-:Y:S01]  /*0ea0*/  ISETP.NE.AND P0, PT, R28, R36, PT ;  /* 0x000000241c00720c */ /* 0x000fe20003f05270 */
[----:B------:R-:W-:Y:S01]  /*0eb0*/  IMAD.MOV.U32 R31, RZ, RZ, -0x80000 ;  /* 0xfff80000ff1f7424 */ /* 0x000fe200078e00ff */
[----:B------:R-:W-:-:S11]  /*0ec0*/  MOV R30, 0x0 ;  /* 0x00000000001e7802 */ /* 0x000fd60000000f00 */
[----:B------:R-:W-:Y:S05]  /*0ed0*/  @!P0 BRA `(.L_x_8) ;  /* 0x0000000000348947 */ /* 0x000fea0003800000 */
[----:B------:R-:W-:Y:S02]  /*0ee0*/  ISETP.NE.AND P0, PT, R28, 0x7ff00000, PT ;  /* 0x7ff000001c00780c */ /* 0x000fe40003f05270 */
[----:B------:R-:W-:Y:S02]  /*0ef0*/  LOP3.LUT R31, R9, 0x80000000, R11, 0x48, !PT ;  /* 0x80000000091f7812 */ /* 0x000fe400078e480b */
[----:B------:R-:W-:-:S13]  /*0f00*/  ISETP.EQ.OR P0, PT, R36, RZ, !P0 ;  /* 0x000000ff2400720c */ /* 0x000fda0004702670 */
[----:B------:R-:W-:Y:S01]  /*0f10*/  @P0 LOP3.LUT R7, R31, 0x7ff00000, RZ, 0xfc, !PT ;  /* 0x7ff000001f070812 */ /* 0x000fe200078efcff */
[----:B------:R-:W-:Y:S02]  /*0f20*/  @!P0 IMAD.MOV.U32 R30, RZ, RZ, RZ ;  /* 0x000000ffff1e8224 */ /* 0x000fe400078e00ff */
[----:B------:R-:W-:Y:S02]  /*0f30*/  @P0 IMAD.MOV.U32 R30, RZ, RZ, RZ ;  /* 0x000000ffff1e0224 */ /* 0x000fe400078e00ff */
[----:B------:R-:W-:Y:S01]  /*0f40*/  @P0 IMAD.MOV.U32 R31, RZ, RZ, R7 ;  /* 0x000000ffff1f0224 */ /* 0x000fe200078e0007 */
[----:B------:R-:W-:Y:S06]  /*0f50*/  BRA `(.L_x_8) ;  /* 0x0000000000147947 */ /* 0x000fec0003800000 */
.L_x_10:
[----:B------:R-:W-:Y:S02]  /*0f60*/  LOP3.LUT R31, R11, 0x80000, RZ, 0xfc, !PT ;  /* 0x000800000b1f7812 */ /* 0x000fe400078efcff */
[----:B------:R-:W-:Y:S01]  /*0f70*/  MOV R30, R10 ;  /* 0x0000000a001e7202 */ /* 0x000fe20000000f00 */
[----:B------:R-:W-:Y:S06]  /*0f80*/  BRA `(.L_x_8) ;  /* 0x0000000000087947 */ /* 0x000fec0003800000 */
.L_x_9:
[----:B------:R-:W-:Y:S01]  /*0f90*/  LOP3.LUT R31, R9, 0x80000, RZ, 0xfc, !PT ;  /* 0x00080000091f7812 */ /* 0x000fe200078efcff */
[----:B------:R-:W-:-:S07]  /*0fa0*/  IMAD.MOV.U32 R30, RZ, RZ, R8 ;  /* 0x000000ffff1e7224 */ /* 0x000fce00078e0008 */
.L_x_8:
[----:B------:R-:W-:Y:S05]  /*0fb0*/  BSYNC.RECONVERGENT B1 ;  /* 0x0000000000017941 */ /* 0x000fea0003800200 */
.L_x_6:
[----:B------:R-:W-:-:S04]  /*0fc0*/  IMAD.MOV.U32 R7, RZ, RZ, 0x0 ;  /* 0x00000000ff077424 */ /* 0x000fc800078e00ff */
[----:B------:R-:W-:Y:S05]  /*0fd0*/  RET.REL.NODEC R6 `(_Z9computeUVPdS_S_S_S_) ;  /* 0xfffffff006087950 */ /* 0x000fea0003c3ffff */
        .type           $_Z9computeUVPdS_S_S_S_$__internal_accurate_pow,@function
        .size           $_Z9computeUVPdS_S_S_S_$__internal_accurate_pow,(.L_x_43 - $_Z9computeUVPdS_S_S_S_$__internal_accurate_pow)
$_Z9computeUVPdS_S_S_S_$__internal_accurate_pow:
[----:B------:R-:W-:Y:S01]  /*0fe0*/  IMAD.MOV.U32 R2, RZ, RZ, 0x3fa99999 ;  /* 0x3fa99999ff027424 */ /* 0x000fe200078e00ff */
[----:B------:R-:W-:Y:S01]  /*0ff0*/  UMOV UR6, 0x7d2cafe2 ;  /* 0x7d2cafe200067882 */ /* 0x000fe20000000000 */
[----:B------:R-:W-:Y:S01]  /*1000*/  IMAD.MOV.U32 R8, RZ, RZ, -0x66666666 ;  /* 0x9999999aff087424 */ /* 0x000fe200078e00ff */
[----:B------:R-:W-:Y:S01]  /*1010*/  UMOV UR7, 0x3eb0f5ff ;  /* 0x3eb0f5ff00077882 */ /* 0x000fe20000000000 */
[----:B------:R-:W-:Y:S01]  /*1020*/  IMAD.MOV.U32 R26, RZ, RZ, RZ ;  /* 0x000000ffff1a7224 */ /* 0x000fe200078e00ff */
[----:B------:R-:W-:Y:S01]  /*1030*/  LOP3.LUT R2, R2, 0x800fffff, RZ, 0xc0, !PT ;  /* 0x800fffff02027812 */ /* 0x000fe200078ec0ff */
[----:B------:R-:W-:Y:S01]  /*1040*/  IMAD.MOV.U32 R12, RZ, RZ, 0x41ad3b5a ;  /* 0x41ad3b5aff0c7424 */ /* 0x000fe200078e00ff */
[----:B------:R-:W-:Y:S01]  /*1050*/  UMOV UR8, 0x3b39803f ;  /* 0x3b39803f00087882 */ /* 0x000fe20000000000 */
[----:B------:R-:W-:Y:S01]  /*1060*/  IMAD.MOV.U32 R13, RZ, RZ, 0x3ed0f5d2 ;  /* 0x3ed0f5d2ff0d7424 */ /* 0x000fe200078e00ff */
[----:B------:R-:W-:Y:S01]  /*1070*/  LOP3.LUT R9, R2, 0x3ff00000, RZ, 0xfc, !PT ;  /* 0x3ff0000002097812 */ /* 0x000fe200078efcff */
[----:B------:R-:W-:-:S03]  /*1080*/  UMOV UR9, 0x3c7abc9e ;  /* 0x3c7abc9e00097882 */ /* 0x000fc60000000000 */
[----:B------:R-:W-:-:S13]  /*1090*/  ISETP.GE.U32.AND P0, PT, R9, 0x3ff6a09f, PT ;  /* 0x3ff6a09f0900780c */ /* 0x000fda0003f06070 */
[----:B------:R-:W-:-:S05]  /*10a0*/  @P0 IADD3 R3, PT, PT, R9, -0x100000, RZ ;  /* 0xfff0000009030810 */ /* 0x000fca0007ffe0ff */
[----:B------:R-:W-:-:S06]  /*10b0*/  @P0 IMAD.MOV.U32 R9, RZ, RZ, R3 ;  /* 0x000000ffff090224 */ /* 0x000fcc00078e0003 */
[C---:B------:R-:W-:Y:S02]  /*10c0*/  DADD R6, R8.reuse, 1 ;  /* 0x3ff0000008067429 */ /* 0x040fe40000000000 */
[----:B------:R-:W-:-:S04]  /*10d0*/  DADD R8, R8, -1 ;  /* 0xbff0000008087429 */ /* 0x000fc80000000000 */
[----:B------:R-:W0:Y:S02]  /*10e0*/  MUFU.RCP64H R27, R7 ;  /* 0x00000007001b7308 */ /* 0x000e240000001800 */
[----:B0-----:R-:W-:-:S08]  /*10f0*/  DFMA R2, -R6, R26, 1 ;  /* 0x3ff000000602742b */ /* 0x001fd0000000011a */
[----:B------:R-:W-:-:S08]  /*1100*/  DFMA R2, R2, R2, R2 ;  /* 0x000000020202722b */ /* 0x000fd00000000002 */
[----:B------:R-:W-:-:S08]  /*1110*/  DFMA R26, R26, R2, R26 ;  /* 0x000000021a1a722b */ /* 0x000fd0000000001a */
[----:B------:R-:W-:-:S08]  /*1120*/  DMUL R2, R8, R26 ;  /* 0x0000001a08027228 */ /* 0x000fd00000000000 */
[----:B------:R-:W-:-:S08]  /*1130*/  DFMA R2, R8, R26, R2 ;  /* 0x0000001a0802722b */ /* 0x000fd00000000002 */
[-C--:B------:R-:W-:Y:S02]  /*1140*/  DMUL R10, R2, R2.reuse ;  /* 0x00000002020a7228 */ /* 0x080fe40000000000 */
[----:B------:R-:W-:Y:S02]  /*1150*/  DADD R28, R8, -R2 ;  /* 0x00000000081c7229 */ /* 0x000fe40000000802 */
[----:B------:R-:W-:-:S04]  /*1160*/  DMUL R32, R2, R2 ;  /* 0x0000000202207228 */ /* 0x000fc80000000000 */
[----:B------:R-:W-:Y:S01]  /*1170*/  DFMA R6, R10, UR6, R12 ;  /* 0x000000060a067c2b */ /* 0x000fe2000800000c */
[----:B------:R-:W-:Y:S01]  /*1180*/  UMOV UR6, 0x75488a3f ;  /* 0x75488a3f00067882 */ /* 0x000fe20000000000 */
[----:B------:R-:W-:Y:S01]  /*1190*/  UMOV UR7, 0x3ef3b20a ;  /* 0x3ef3b20a00077882 */ /* 0x000fe20000000000 */
[----:B------:R-:W-:-:S05]  /*11a0*/  DADD R28, R28, R28 ;  /* 0x000000001c1c7229 */ /* 0x000fca000000001c */
[----:B------:R-:W-:Y:S01]  /*11b0*/  DFMA R6, R10, R6, UR6 ;  /* 0x000000060a067e2b */ /* 0x000fe20008000006 */
[----:B------:R-:W-:Y:S01]  /*11c0*/  UMOV UR6, 0xe4faecd5 ;  /* 0xe4faecd500067882 */ /* 0x000fe20000000000 */
[----:B------:R-:W-:Y:S01]  /*11d0*/  UMOV UR7, 0x3f1745cd ;  /* 0x3f1745cd00077882 */ /* 0x000fe20000000000 */
[----:B------:R-:W-:-:S05]  /*11e0*/  DFMA R8, R8, -R2, R28 ;  /* 0x800000020808722b */ /* 0x000fca000000001c */
[----:B------:R-:W-:Y:S01]  /*11f0*/  DFMA R6, R10, R6, UR6 ;  /* 0x000000060a067e2b */ /* 0x000fe20008000006 */
[----:B------:R-:W-:Y:S01]  /*1200*/  UMOV UR6, 0x258a578b ;  /* 0x258a578b00067882 */ /* 0x000fe20000000000 */
[----:B------:R-:W-:Y:S01]  /*1210*/  UMOV UR7, 0x3f3c71c7 ;  /* 0x3f3c71c700077882 */ /* 0x000fe20000000000 */
[----:B------:R-:W-:Y:S02]  /*1220*/  DMUL R8, R26, R8 ;  /* 0x000000081a087228 */ /* 0x000fe40000000000 */
[----:B------:R-:W-:-:S03]  /*1230*/  DFMA R26, R2, R2, -R32 ;  /* 0x00000002021a722b */ /* 0x000fc60000000820 */
[----:B------:R-:W-:Y:S01]  /*1240*/  DFMA R6, R10, R6, UR6 ;  /* 0x000000060a067e2b */ /* 0x000fe20008000006 */
[----:B------:R-:W-:Y:S01]  /*1250*/  UMOV UR6, 0x9242b910 ;  /* 0x9242b91000067882 */ /* 0x000fe20000000000 */
[----:B------:R-:W-:-:S06]  /*1260*/  UMOV UR7, 0x3f624924 ;  /* 0x3f62492400077882 */ /* 0x000fcc0000000000 */
[----:B------:R-:W-:Y:S01]  /*1270*/  DFMA R6, R10, R6, UR6 ;  /* 0x000000060a067e2b */ /* 0x000fe20008000006 */
[----:B------:R-:W-:Y:S01]  /*1280*/  UMOV UR6, 0x99999dfb ;  /* 0x99999dfb00067882 */ /* 0x000fe20000000000 */
[----:B------:R-:W-:-:S06]  /*1290*/  UMOV UR7, 0x3f899999 ;  /* 0x3f89999900077882 */ /* 0x000fcc0000000000 */
[----:B------:R-:W-:Y:S01]  /*12a0*/  DFMA R12, R10, R6, UR6 ;  /* 0x000000060a0c7e2b */ /* 0x000fe20008000006 */
[----:B------:R-:W-:Y:S01]  /*12b0*/  UMOV UR6, 0x55555555 ;  /* 0x5555555500067882 */ /* 0x000fe20000000000 */
[----:B------:R-:W-:-:S06]  /*12c0*/  UMOV UR7, 0x3fb55555 ;  /* 0x3fb5555500077882 */ /* 0x000fcc0000000000 */
[----:B------:R-:W-:-:S08]  /*12d0*/  DFMA R6, R10, R12, UR6 ;  /* 0x000000060a067e2b */ /* 0x000fd0000800000c */
[----:B------:R-:W-:Y:S01]  /*12e0*/  DADD R28, -R6, UR6 ;  /* 0x00000006061c7e29 */ /* 0x000fe20008000100 */
[----:B------:R-:W-:Y:S01]  /*12f0*/  UMOV UR6, 0xb9e7b0 ;  /* 0x00b9e7b000067882 */ /* 0x000fe20000000000 */
[----:B------:R-:W-:-:S06]  /*1300*/  UMOV UR7, 0x3c46a4cb ;  /* 0x3c46a4cb00077882 */ /* 0x000fcc0000000000 */
[----:B------:R-:W-:Y:S02]  /*1310*/  DFMA R12, R10, R12, R28 ;  /* 0x0000000c0a0c722b */ /* 0x000fe4000000001c */
[----:B------:R-:W-:Y:S01]  /*1320*/  DMUL R10, R2, R32 ;  /* 0x00000020020a7228 */ /* 0x000fe20000000000 */
[----:B------:R-:W-:Y:S01]  /*1330*/  IADD3 R29, PT, PT, R9, 0x100000, RZ ;  /* 0x00100000091d7810 */ /* 0x000fe20007ffe0ff */
[----:B------:R-:W-:-:S04]  /*1340*/  IMAD.MOV.U32 R28, RZ, RZ, R8 ;  /* 0x000000ffff1c7224 */ /* 0x000fc800078e0008 */
[----:B------:R-:W-:Y:S01]  /*1350*/  DADD R12, R12, -UR6 ;  /* 0x800000060c0c7e29 */ /* 0x000fe20008000000 */
[----:B------:R-:W-:Y:S01]  /*1360*/  UMOV UR6, 0x80000000 ;  /* 0x8000000000067882 */ /* 0x000fe20000000000 */
[C---:B------:R-:W-:Y:S01]  /*1370*/  DFMA R30, R2.reuse, R32, -R10 ;  /* 0x00000020021e722b */ /* 0x040fe2000000080a */
[----:B------:R-:W-:Y:S01]  /*1380*/  UMOV UR7, 0x43300000 ;  /* 0x4330000000077882 */ /* 0x000fe20000000000 */
[----:B------:R-:W-:-:S04]  /*1390*/  DFMA R26, R2, R28, R26 ;  /* 0x0000001c021a722b */ /* 0x000fc8000000001a */
[----:B------:R-:W-:Y:S02]  /*13a0*/  DADD R28, R6, R12 ;  /* 0x00000000061c7229 */ /* 0x000fe4000000000c */
[----:B------:R-:W-:-:S06]  /*13b0*/  DFMA R30, R8, R32, R30 ;  /* 0x00000020081e722b */ /* 0x000fcc000000001e */
[----:B------:R-:W-:Y:S02]  /*13c0*/  DMUL R32, R28, R10 ;  /* 0x0000000a1c207228 */ /* 0x000fe40000000000 */
[----:B------:R-:W-:Y:S02]  /*13d0*/  DFMA R26, R2, R26, R30 ;  /* 0x0000001a021a722b */ /* 0x000fe4000000001e */
[----:B------:R-:W-:-:S04]  /*13e0*/  DADD R30, R6, -R28 ;  /* 0x00000000061e7229 */ /* 0x000fc8000000081c */
[----:B------:R-:W-:-:S04]  /*13f0*/  DFMA R6, R28, R10, -R32 ;  /* 0x0000000a1c06722b */ /* 0x000fc80000000820 */
[----:B------:R-:W-:-:S04]  /*1400*/  DADD R30, R12, R30 ;  /* 0x000000000c1e7229 */ /* 0x000fc8000000001e */
[----:B------:R-:W-:-:S08]  /*1410*/  DFMA R6, R28, R26, R6 ;  /* 0x0000001a1c06722b */ /* 0x000fd00000000006 */
[----:B------:R-:W-:-:S08]  /*1420*/  DFMA R30, R30, R10, R6 ;  /* 0x0000000a1e1e722b */ /* 0x000fd00000000006 */
[----:B------:R-:W-:-:S08]  /*1430*/  DADD R10, R32, R30 ;  /* 0x00000000200a7229 */ /* 0x000fd0000000001e */
[--C-:B------:R-:W-:Y:S02]  /*1440*/  DADD R6, R2, R10.reuse ;  /* 0x0000000002067229 */ /* 0x100fe4000000000a */
[----:B------:R-:W-:-:S06]  /*1450*/  DADD R32, R32, -R10 ;  /* 0x0000000020207229 */ /* 0x000fcc000000080a */
[----:B------:R-:W-:Y:S02]  /*1460*/  DADD R2, R2, -R6 ;  /* 0x0000000002027229 */ /* 0x000fe40000000806 */
[----:B------:R-:W-:-:S06]  /*1470*/  DADD R32, R30, R32 ;  /* 0x000000001e207229 */ /* 0x000fcc0000000020 */
[----:B------:R-:W-:Y:S01]  /*1480*/  DADD R2, R10, R2 ;  /* 0x000000000a027229 */ /* 0x000fe20000000002 */
[----:B------:R-:W-:-:S04]  /*1490*/  IMAD.MOV.U32 R10, RZ, RZ, 0x3fa ;  /* 0x000003faff0a7424 */ /* 0x000fc800078e00ff */
[----:B------:R-:W-:-:S03]  /*14a0*/  VIADD R12, R10, 0xfffffc01 ;  /* 0xfffffc010a0c7836 */ /* 0x000fc60000000000 */
[----:B------:R-:W-:Y:S01]  /*14b0*/  DADD R2, R32, R2 ;  /* 0x0000000020027229 */ /* 0x000fe20000000002 */
[----:B------:R-:W-:-:S07]  /*14c0*/  @P0 VIADD R12, R10, 0xfffffc02 ;  /* 0xfffffc020a0c0836 */ /* 0x000fce0000000000 */
[----:B------:R-:W-:Y:S01]  /*14d0*/  DADD R10, R8, R2 ;  /* 0x00000000080a7229 */ /* 0x000fe20000000002 */
[----:B------:R-:W-:Y:S01]  /*14e0*/  HFMA2 R9, -RZ, RZ, 3.59375, 0 ;  /* 0x43300000ff097431 */ /* 0x000fe200000001ff */
[----:B------:R-:W-:-:S06]  /*14f0*/  LOP3.LUT R8, R12, 0x80000000, RZ, 0x3c, !PT ;  /* 0x800000000c087812 */ /* 0x000fcc00078e3cff */
[----:B------:R-:W-:Y:S02]  /*1500*/  DADD R12, R6, R10 ;  /* 0x00000000060c7229 */ /* 0x000fe4000000000a */
[----:B------:R-:W-:Y:S01]  /*1510*/  DADD R8, R8, -UR6 ;  /* 0x8000000608087e29 */ /* 0x000fe20008000000 */
[----:B------:R-:W-:Y:S01]  /*1520*/  UMOV UR6, 0xfefa39ef ;  /* 0xfefa39ef00067882 */ /* 0x000fe20000000000 */
[----:B------:R-:W-:-:S04]  /*1530*/  UMOV UR7, 0x3fe62e42 ;  /* 0x3fe62e4200077882 */ /* 0x000fc80000000000 */
[--C-:B------:R-:W-:Y:S02]  /*1540*/  DADD R6, R6, -R12.reuse ;  /* 0x0000000006067229 */ /* 0x100fe4000000080c */
[----:B------:R-:W-:-:S06]  /*1550*/  DFMA R2, R8, UR6, R12 ;  /* 0x0000000608027c2b */ /* 0x000fcc000800000c */
[----:B------:R-:W-:Y:S02]  /*1560*/  DADD R6, R10, R6 ;  /* 0x000000000a067229 */ /* 0x000fe40000000006 */
[----:B------:R-:W-:-:S08]  /*1570*/  DFMA R26, R8, -UR6, R2 ;  /* 0x80000006081a7c2b */ /* 0x000fd00008000002 */
[----:B------:R-:W-:-:S08]  /*1580*/  DADD R26, -R12, R26 ;  /* 0x000000000c1a7229 */ /* 0x000fd0000000011a */
[----:B------:R-:W-:-:S08]  /*1590*/  DADD R6, R6, -R26 ;  /* 0x0000000006067229 */ /* 0x000fd0000000081a */
[----:B------:R-:W-:-:S08]  /*15a0*/  DFMA R6, R8, UR8, R6 ;  /* 0x0000000808067c2b */ /* 0x000fd00008000006 */
[----:B------:R-:W-:-:S08]  /*15b0*/  DADD R8, R2, R6 ;  /* 0x0000000002087229 */ /* 0x000fd00000000006 */
[----:B------:R-:W-:Y:S02]  /*15c0*/  DADD R10, R2, -R8 ;  /* 0x00000000020a7229 */ /* 0x000fe40000000808 */
[----:B------:R-:W-:-:S06]  /*15d0*/  DMUL R2, R8, 2 ;  /* 0x4000000008027828 */ /* 0x000fcc0000000000 */
[----:B------:R-:W-:Y:S02]  /*15e0*/  DADD R10, R6, R10 ;  /* 0x00000000060a7229 */ /* 0x000fe4000000000a */
[----:B------:R-:W-:-:S08]  /*15f0*/  DFMA R8, R8, 2, -R2 ;  /* 0x400000000808782b */ /* 0x000fd00000000802 */
[----:B------:R-:W-:Y:S01]  /*1600*/  DFMA R10, R10, 2, R8 ;  /* 0x400000000a0a782b */ /* 0x000fe20000000008 */
[----:B------:R-:W-:Y:S02]  /*1610*/  IMAD.MOV.U32 R8, RZ, RZ, 0x652b82fe ;  /* 0x652b82feff087424 */ /* 0x000fe400078e00ff */
[----:B------:R-:W-:-:S05]  /*1620*/  IMAD.MOV.U32 R9, RZ, RZ, 0x3ff71547 ;  /* 0x3ff71547ff097424 */ /* 0x000fca00078e00ff */
[----:B------:R-:W-:-:S08]  /*1630*/  DADD R6, R2, R10 ;  /* 0x0000000002067229 */ /* 0x000fd0000000000a */
[----:B------:R-:W-:Y:S02]  /*1640*/  DFMA R8, R6, R8, 6.75539944105574400000e+15 ;  /* 0x433800000608742b */ /* 0x000fe40000000008 */
[----:B------:R-:W-:Y:S01]  /*1650*/  FSETP.GEU.AND P0, PT, |R7|, 4.1917929649353027344, PT ;  /* 0x4086232b0700780b */ /* 0x000fe20003f0e200 */
[----:B------:R-:W-:-:S05]  /*1660*/  DADD R2, R2, -R6 ;  /* 0x0000000002027229 */ /* 0x000fca0000000806 */
[----:B------:R-:W-:-:S03]  /*1670*/  DADD R12, R8, -6.75539944105574400000e+15 ;  /* 0xc3380000080c7429 */ /* 0x000fc60000000000 */
[----:B------:R-:W-:-:S05]  /*1680*/  DADD R10, R10, R2 ;  /* 0x000000000a0a7229 */ /* 0x000fca0000000002 */
[----:B------:R-:W-:Y:S01]  /*1690*/  DFMA R26, R12, -UR6, R6 ;  /* 0x800000060c1a7c2b */ /* 0x000fe20008000006 */
[----:B------:R-:W-:Y:S01]  /*16a0*/  UMOV UR6, 0x3b39803f ;  /* 0x3b39803f00067882 */ /* 0x000fe20000000000 */
[----:B------:R-:W-:-:S06]  /*16b0*/  UMOV UR7, 0x3c7abc9e ;  /* 0x3c7abc9e00077882 */ /* 0x000fcc0000000000 */
[----:B------:R-:W-:Y:S01]  /*16c0*/  DFMA R12, R12, -UR6, R26 ;  /* 0x800000060c0c7c2b */ /* 0x000fe2000800001a */
[----:B------:R-:W-:Y:S01]  /*16d0*/  UMOV UR6, 0x69ce2bdf ;  /* 0x69ce2bdf00067882 */ /* 0x000fe20000000000 */
[----:B------:R-:W-:Y:S01]  /*16e0*/  IMAD.MOV.U32 R26, RZ, RZ, -0x35dec16 ;  /* 0xfca213eaff1a7424 */ /* 0x000fe200078e00ff */
[----:B------:R-:W-:Y:S01]  /*16f0*/  MOV R27, 0x3e928af3 ;  /* 0x3e928af3001b7802 */ /* 0x000fe20000000f00 */
[----:B------:R-:W-:-:S05]  /*1700*/  UMOV UR7, 0x3e5ade15 ;  /* 0x3e5ade1500077882 */ /* 0x000fca0000000000 */
[----:B------:R-:W-:Y:S01]  /*1710*/  DFMA R26, R12, UR6, R26 ;  /* 0x000000060c1a7c2b */ /* 0x000fe2000800001a */
        /* <DEDUP_REMOVED lines=24> */
[----:B------:R-:W-:-:S08]  /*18a0*/  DFMA R26, R12, R26, 1 ;  /* 0x3ff000000c1a742b */ /* 0x000fd0000000001a */
[----:B------:R-:W-:-:S10]  /*18b0*/  DFMA R12, R12, R26, 1 ;  /* 0x3ff000000c0c742b */ /* 0x000fd4000000001a */
[----:B------:R-:W-:Y:S02]  /*18c0*/  IMAD R3, R8, 0x100000, R13 ;  /* 0x0010000008037824 */ /* 0x000fe400078e020d */
[----:B------:R-:W-:Y:S01]  /*18d0*/  IMAD.MOV.U32 R2, RZ, RZ, R12 ;  /* 0x000000ffff027224 */ /* 0x000fe200078e000c */
[----:B------:R-:W-:Y:S06]  /*18e0*/  @!P0 BRA `(.L_x_11) ;  /* 0x0000000000348947 */ /* 0x000fec0003800000 */
[----:B------:R-:W-:Y:S01]  /*18f0*/  FSETP.GEU.AND P1, PT, |R7|, 4.2275390625, PT ;  /* 0x408748000700780b */ /* 0x000fe20003f2e200 */
[C---:B------:R-:W-:Y:S02]  /*1900*/  DADD R2, R6.reuse, +INF ;  /* 0x7ff0000006027429 */ /* 0x040fe40000000000 */
[----:B------:R-:W-:-:S08]  /*1910*/  DSETP.GEU.AND P0, PT, R6, RZ, PT ;  /* 0x000000ff0600722a */ /* 0x000fd00003f0e000 */
[----:B------:R-:W-:Y:S02]  /*1920*/  FSEL R2, R2, RZ, P0 ;  /* 0x000000ff02027208 */ /* 0x000fe40000000000 */
[----:B------:R-:W-:Y:S01]  /*1930*/  FSEL R3, R3, RZ, P0 ;  /* 0x000000ff03037208 */ /* 0x000fe20000000000 */
[----:B------:R-:W-:Y:S06]  /*1940*/  @P1 BRA `(.L_x_11) ;  /* 0x00000000001c1947 */ /* 0x000fec0003800000 */
[----:B------:R-:W-:-:S04]  /*1950*/  LEA.HI R2, R8, R8, RZ, 0x1 ;  /* 0x0000000808027211 */ /* 0x000fc800078f08ff */
[----:B------:R-:W-:-:S04]  /*1960*/  SHF.R.S32.HI R3, RZ, 0x1, R2 ;  /* 0x00000001ff037819 */ /* 0x000fc80000011402 */
[----:B------:R-:W-:Y:S01]  /*1970*/  LEA R13, R3, R13, 0x14 ;  /* 0x0000000d030d7211 */ /* 0x000fe200078ea0ff */
[----:B------:R-:W-:-:S05]  /*1980*/  IMAD.IADD R2, R8, 0x1, -R3 ;  /* 0x0000000108027824 */ /* 0x000fca00078e0a03 */
[----:B------:R-:W-:Y:S01]  /*1990*/  LEA R3, R2, 0x3ff00000, 0x14 ;  /* 0x3ff0000002037811 */ /* 0x000fe200078ea0ff */
[----:B------:R-:W-:-:S06]  /*19a0*/  IMAD.MOV.U32 R2, RZ, RZ, RZ ;  /* 0x000000ffff027224 */ /* 0x000fcc00078e00ff */
[----:B------:R-:W-:-:S11]  /*19b0*/  DMUL R2, R12, R2 ;  /* 0x000000020c027228 */ /* 0x000fd60000000000 */
.L_x_11:
[----:B------:R-:W-:Y:S01]  /*19c0*/  DFMA R10, R10, R2, R2 ;  /* 0x000000020a0a722b */ /* 0x000fe20000000002 */
[----:B------:R-:W-:Y:S01]  /*19d0*/  IMAD.MOV.U32 R35, RZ, RZ, 0x0 ;  /* 0x00000000ff237424 */ /* 0x000fe200078e00ff */
[----:B------:R-:W-:-:S08]  /*19e0*/  DSETP.NEU.AND P0, PT, |R2|, +INF , PT ;  /* 0x7ff000000200742a */ /* 0x000fd00003f0d200 */
[----:B------:R-:W-:Y:S02]  /*19f0*/  FSEL R6, R2, R10, !P0 ;  /* 0x0000000a02067208 */ /* 0x000fe40004000000 */
[----:B------:R-:W-:Y:S01]  /*1a00*/  FSEL R7, R3, R11, !P0 ;  /* 0x0000000b03077208 */ /* 0x000fe20004000000 */
[----:B------:R-:W-:Y:S06]  /*1a10*/  RET.REL.NODEC R34 `(_Z9computeUVPdS_S_S_S_) ;  /* 0xffffffe422787950 */ /* 0x000fec0003c3ffff */
.L_x_12:
        /* <DEDUP_REMOVED lines=14> */
.L_x_43:


//--------------------- .text._Z8computePPd       --------------------------
	.section	.text._Z8computePPd,"ax",@progbits
	.align	128
        .global         _Z8computePPd
        .type           _Z8computePPd,@function
        .size           _Z8computePPd,(.L_x_49 - _Z8computePPd)
        .other          _Z8computePPd,@"STO_CUDA_ENTRY STV_DEFAULT"
_Z8computePPd:
.text._Z8computePPd:
[----:B------:R-:W-:Y:S01]  /*0000*/  LDC R1, c[0x0][0x37c] ;  /* 0x0000df00ff017b82 */ /* 0x000fe20000000800 */
[----:B------:R-:W0:Y:S07]  /*0010*/  S2R R3, SR_TID.Y ;  /* 0x0000000000037919 */ /* 0x000e2e0000002200 */
[----:B------:R-:W1:Y:S08]  /*0020*/  LDC R7, c[0x0][0x360] ;  /* 0x0000d800ff077b82 */ /* 0x000e700000000800 */
[----:B------:R-:W0:Y:S08]  /*0030*/  S2UR UR4, SR_CTAID.Y ;  /* 0x00000000000479c3 */ /* 0x000e300000002600 */
[----:B------:R-:W0:Y:S08]  /*0040*/  LDC R0, c[0x0][0x364] ;  /* 0x0000d900ff007b82 */ /* 0x000e300000000800 */
[----:B------:R-:W2:Y:S01]  /*0050*/  LDC.64 R8, c[0x0][0x380] ;  /* 0x0000e000ff087b82 */ /* 0x000ea20000000a00 */
[----:B0-----:R-:W-:Y:S01]  /*0060*/  IMAD R0, R0, UR4, R3 ;  /* 0x0000000400007c24 */ /* 0x001fe2000f8e0203 */
[----:B------:R-:W0:Y:S04]  /*0070*/  LDCU.64 UR4, c[0x0][0x358] ;  /* 0x00006b00ff0477ac */ /* 0x000e280008000a00 */
[----:B------:R-:W-:-:S13]  /*0080*/  ISETP.GT.U32.AND P0, PT, R0, 0x28, PT ;  /* 0x000000280000780c */ /* 0x000fda0003f04070 */
[----:B------:R-:W-:-:S04]  /*0090*/  @!P0 IMAD R3, R0, 0x29, RZ ;  /* 0x0000002900038824 */ /* 0x000fc800078e02ff */
[----:B--2---:R-:W-:-:S05]  /*00a0*/  @!P0 IMAD.WIDE.U32 R2, R3, 0x8, R8 ;  /* 0x0000000803028825 */ /* 0x004fca00078e0008 */
[----:B0-----:R-:W2:Y:S01]  /*00b0*/  @!P0 LDG.E.64 R4, desc[UR4][R2.64+0x138] ;  /* 0x0001380402048981 */ /* 0x001ea2000c1e1b00 */
[----:B------:R-:W1:Y:S01]  /*00c0*/  S2UR UR6, SR_CTAID.X ;  /* 0x00000000000679c3 */ /* 0x000e620000002500 */
[----:B------:R-:W-:Y:S01]  /*00d0*/  BSSY.RECONVERGENT B0, `(.L_x_13) ;  /* 0x0000009000007945 */ /* 0x000fe20003800200 */
[----:B------:R-:W1:Y:S02]  /*00e0*/  S2R R6, SR_TID.X ;  /* 0x0000000000067919 */ /* 0x000e640000002100 */
[----:B-1----:R-:W-:-:S05]  /*00f0*/  IMAD R7, R7, UR6, R6 ;  /* 0x0000000607077c24 */ /* 0x002fca000f8e0206 */
[C---:B------:R-:W-:Y:S01]  /*0100*/  ISETP.GT.U32.AND P1, PT, R7.reuse, 0x28, PT ;  /* 0x000000280700780c */ /* 0x040fe20003f24070 */
[----:B------:R-:W-:Y:S01]  /*0110*/  IMAD.WIDE.U32 R6, R7, 0x8, R8 ;  /* 0x0000000807067825 */ /* 0x000fe200078e0008 */
[----:B--2---:R0:W-:Y:S11]  /*0120*/  @!P0 STG.E.64 desc[UR4][R2.64+0x140], R4 ;  /* 0x0001400402008986 */ /* 0x0041f6000c101b04 */
[----:B------:R-:W-:Y:S05]  /*0130*/  @P1 BRA `(.L_x_14) ;  /* 0x0000000000081947 */ /* 0x000fea0003800000 */
[----:B0-----:R-:W2:Y:S04]  /*0140*/  LDG.E.64 R2, desc[UR4][R6.64+0x148] ;  /* 0x0001480406027981 */ /* 0x001ea8000c1e1b00 */
[----:B--2---:R1:W-:Y:S02]  /*0150*/  STG.E.64 desc[UR4][R6.64], R2 ;  /* 0x0000000206007986 */ /* 0x0043e4000c101b04 */
.L_x_14:
[----:B------:R-:W-:Y:S05]  /*0160*/  BSYNC.RECONVERGENT B0 ;  /* 0x0000000000007941 */ /* 0x000fea0003800200 */
.L_x_13:
[----:B------:R-:W-:Y:S04]  /*0170*/  BSSY.RECONVERGENT B0, `(.L_x_15) ;  /* 0x0000006000007945 */ /* 0x000fe80003800200 */
[----:B------:R-:W-:Y:S05]  /*0180*/  @P0 BRA `(.L_x_16) ;  /* 0x0000000000100947 */ /* 0x000fea0003800000 */
[----:B01----:R-:W-:-:S04]  /*0190*/  IMAD R3, R0, 0x29, RZ ;  /* 0x0000002900037824 */ /* 0x003fc800078e02ff */
[----:B------:R-:W-:-:S05]  /*01a0*/  IMAD.WIDE.U32 R8, R3, 0x8, R8 ;  /* 0x0000000803087825 */ /* 0x000fca00078e0008 */
[----:B------:R-:W2:Y:S04]  /*01b0*/  LDG.E.64 R2, desc[UR4][R8.64+0x8] ;  /* 0x0000080408027981 */ /* 0x000ea8000c1e1b00 */
[----:B--2---:R2:W-:Y:S02]  /*01c0*/  STG.E.64 desc[UR4][R8.64], R2 ;  /* 0x0000000208007986 */ /* 0x0045e4000c101b04 */
.L_x_16:
[----:B------:R-:W-:Y:S05]  /*01d0*/  BSYNC.RECONVERGENT B0 ;  /* 0x0000000000007941 */ /* 0x000fea0003800200 */
.L_x_15:
[----:B------:R-:W-:Y:S05]  /*01e0*/  @P1 EXIT ;  /* 0x000000000000194d */ /* 0x000fea0003800000 */
[----:B------:R-:W-:Y:S01]  /*01f0*/  STG.E.64 desc[UR4][R6.64+0x3340], RZ ;  /* 0x003340ff06007986 */ /* 0x000fe2000c101b04 */
[----:B------:R-:W-:Y:S05]  /*0200*/  EXIT ;  /* 0x000000000000794d */ /* 0x000fea0003800000 */
.L_x_17:
        /* <DEDUP_REMOVED lines=15> */
.L_x_49:


//--------------------- .text._Z13updatePKernelPdS_S_ --------------------------
	.section	.text._Z13updatePKernelPdS_S_,"ax",@progbits
	.align	128
        .global         _Z13updatePKernelPdS_S_
        .type           _Z13updatePKernelPdS_S_,@function
        .size           _Z13updatePKernelPdS_S_,(.L_x_44 - _Z13updatePKernelPdS_S_)
        .other          _Z13updatePKernelPdS_S_,@"STO_CUDA_ENTRY STV_DEFAULT"
_Z13updatePKernelPdS_S_:
.text._Z13updatePKernelPdS_S_:
[----:B------:R-:W-:Y:S01]  /*0000*/  LDC R1, c[0x0][0x37c] ;  /* 0x0000df00ff017b82 */ /* 0x000fe20000000800 */
[----:B------:R-:W0:Y:S07]  /*0010*/  S2R R2, SR_TID.Y ;  /* 0x0000000000027919 */ /* 0x000e2e0000002200 */
[----:B------:R-:W1:Y:S01]  /*0020*/  LDC R0, c[0x0][0x360] ;  /* 0x0000d800ff007b82 */ /* 0x000e620000000800 */
[----:B------:R-:W1:Y:S07]  /*0030*/  S2R R5, SR_TID.X ;  /* 0x0000000000057919 */ /* 0x000e6e0000002100 */
[----:B------:R-:W0:Y:S08]  /*0040*/  S2UR UR5, SR_CTAID.Y ;  /* 0x00000000000579c3 */ /* 0x000e300000002600 */
[----:B------:R-:W0:Y:S08]  /*0050*/  LDC R3, c[0x0][0x364] ;  /* 0x0000d900ff037b82 */ /* 0x000e300000000800 */
[----:B------:R-:W1:Y:S01]  /*0060*/  S2UR UR4, SR_CTAID.X ;  /* 0x00000000000479c3 */ /* 0x000e620000002500 */
        /* <DEDUP_REMOVED lines=9> */
[C---:B------:R-:W-:Y:S02]  /*0100*/  VIADD R15, R0.reuse, 0xffffffd7 ;  /* 0xffffffd7000f7836 */ /* 0x040fe40000000000 */
[----:B------:R-:W2:Y:S01]  /*0110*/  LDC.64 R4, c[0x0][0x390] ;  /* 0x0000e400ff047b82 */ /* 0x000ea20000000a00 */
[----:B------:R-:W-:Y:S02]  /*0120*/  VIADD R3, R0, 0xffffffff ;  /* 0xffffffff00037836 */ /* 0x000fe40000000000 */
[----:B0-----:R-:W-:-:S04]  /*0130*/  IMAD.WIDE.U32 R14, R15, 0x8, R12 ;  /* 0x000000080f0e7825 */ /* 0x001fc800078e000c */
[C-C-:B------:R-:W-:Y:S02]  /*0140*/  IMAD.WIDE.U32 R10, R0.reuse, 0x8, R12.reuse ;  /* 0x00000008000a7825 */ /* 0x140fe400078e000c */
[----:B-1----:R-:W3:Y:S02]  /*0150*/  LDG.E.64 R14, desc[UR4][R14.64] ;  /* 0x000000040e0e7981 */ /* 0x002ee4000c1e1b00 */
[----:B------:R-:W-:Y:S02]  /*0160*/  IMAD.WIDE.U32 R12, R3, 0x8, R12 ;  /* 0x00000008030c7825 */ /* 0x000fe400078e000c */
[----:B------:R-:W3:Y:S02]  /*0170*/  LDG.E.64 R6, desc[UR4][R10.64+0x148] ;  /* 0x000148040a067981 */ /* 0x000ee4000c1e1b00 */
[----:B--2---:R-:W-:Y:S02]  /*0180*/  IMAD.WIDE.U32 R4, R0, 0x8, R4 ;  /* 0x0000000800047825 */ /* 0x004fe400078e0004 */
[----:B------:R0:W2:Y:S04]  /*0190*/  LDG.E.64 R8, desc[UR4][R10.64+0x8] ;  /* 0x000008040a087981 */ /* 0x0000a8000c1e1b00 */
[----:B------:R-:W2:Y:S04]  /*01a0*/  LDG.E.64 R12, desc[UR4][R12.64] ;  /* 0x000000040c0c7981 */ /* 0x000ea8000c1e1b00 */
[----:B------:R-:W4:Y:S01]  /*01b0*/  LDG.E.64 R4, desc[UR4][R4.64] ;  /* 0x0000000404047981 */ /* 0x000f22000c1e1b00 */
[----:B------:R-:W1:Y:S01]  /*01c0*/  MUFU.RCP64H R17, 0.0099999979138374328613 ;  /* 0x3f847ae100117908 */ /* 0x000e620000001800 */
[----:B------:R-:W-:-:S02]  /*01d0*/  IMAD.MOV.U32 R2, RZ, RZ, 0x47ae147c ;  /* 0x47ae147cff027424 */ /* 0x000fc400078e00ff */
[----:B------:R-:W-:Y:S02]  /*01e0*/  IMAD.MOV.U32 R3, RZ, RZ, 0x3f847ae1 ;  /* 0x3f847ae1ff037424 */ /* 0x000fe400078e00ff */
[----:B------:R-:W-:-:S06]  /*01f0*/  IMAD.MOV.U32 R16, RZ, RZ, 0x1 ;  /* 0x00000001ff107424 */ /* 0x000fcc00078e00ff */
[----:B-1----:R-:W-:Y:S01]  /*0200*/  DFMA R18, R16, -R2, 1 ;  /* 0x3ff000001012742b */ /* 0x002fe20000000802 */
[----:B------:R-:W-:Y:S01]  /*0210*/  UMOV UR6, 0x47ae147c ;  /* 0x47ae147c00067882 */ /* 0x000fe20000000000 */
[----:B------:R-:W-:-:S06]  /*0220*/  UMOV UR7, 0x3f647ae1 ;  /* 0x3f647ae100077882 */ /* 0x000fcc0000000000 */
[----:B------:R-:W-:-:S08]  /*0230*/  DFMA R18, R18, R18, R18 ;  /* 0x000000121212722b */ /* 0x000fd00000000012 */
[----:B------:R-:W-:-:S08]  /*0240*/  DFMA R18, R16, R18, R16 ;  /* 0x000000121012722b */ /* 0x000fd00000000010 */
[----:B0-----:R-:W-:-:S08]  /*0250*/  DFMA R10, R18, -R2, 1 ;  /* 0x3ff00000120a742b */ /* 0x001fd00000000802 */
[----:B------:R-:W-:Y:S01]  /*0260*/  DFMA R10, R18, R10, R18 ;  /* 0x0000000a120a722b */ /* 0x000fe20000000012 */
[----:B------:R-:W-:Y:S01]  /*0270*/  BSSY.RECONVERGENT B0, `(.L_x_18) ;  /* 0x0000010000007945 */ /* 0x000fe20003800200 */
[----:B---3--:R-:W-:Y:S02]  /*0280*/  DADD R6, R6, R14 ;  /* 0x0000000006067229 */ /* 0x008fe4000000000e */
[----:B--2---:R-:W-:-:S06]  /*0290*/  DADD R8, R8, R12 ;  /* 0x0000000008087229 */ /* 0x004fcc000000000c */
[----:B------:R-:W-:Y:S02]  /*02a0*/  DMUL R6, R6, UR6 ;  /* 0x0000000606067c28 */ /* 0x000fe40008000000 */
[----:B----4-:R-:W-:-:S06]  /*02b0*/  DMUL R4, R4, UR6 ;  /* 0x0000000604047c28 */ /* 0x010fcc0008000000 */
[----:B------:R-:W-:-:S08]  /*02c0*/  DFMA R6, R8, UR6, R6 ;  /* 0x0000000608067c2b */ /* 0x000fd00008000006 */
[----:B------:R-:W-:-:S08]  /*02d0*/  DFMA R4, R4, -UR6, R6 ;  /* 0x8000000604047c2b */ /* 0x000fd00008000006 */
[----:B------:R-:W-:-:S08]  /*02e0*/  DMUL R6, R4, R10 ;  /* 0x0000000a04067228 */ /* 0x000fd00000000000 */
[----:B------:R-:W-:-:S08]  /*02f0*/  DFMA R2, R6, -R2, R4 ;  /* 0x800000020602722b */ /* 0x000fd00000000004 */
[----:B------:R-:W-:Y:S01]  /*0300*/  DFMA R2, R10, R2, R6 ;  /* 0x000000020a02722b */ /* 0x000fe20000000006 */
[----:B------:R-:W-:-:S09]  /*0310*/  FSETP.GEU.AND P1, PT, |R5|, 6.5827683646048100446e-37, PT ;  /* 0x036000000500780b */ /* 0x000fd20003f2e200 */
[----:B------:R-:W-:-:S05]  /*0320*/  FFMA R6, RZ, 1.0349999666213989258, R3 ;  /* 0x3f847ae1ff067823 */ /* 0x000fca0000000003 */
[----:B------:R-:W-:-:S13]  /*0330*/  FSETP.GT.AND P0, PT, |R6|, 1.469367938527859385e-39, PT ;  /* 0x001000000600780b */ /* 0x000fda0003f04200 */
[----:B------:R-:W-:Y:S05]  /*0340*/  @P0 BRA P1, `(.L_x_19) ;  /* 0x0000000000080947 */ /* 0x000fea0000800000 */
[----:B------:R-:W-:-:S07]  /*0350*/  MOV R6, 0x370 ;  /* 0x0000037000067802 */ /* 0x000fce0000000f00 */
[----:B------:R-:W-:Y:S05]  /*0360*/  CALL.REL.NOINC `($__internal_1_$__cuda_sm20_div_rn_f64_full) ;  /* 0x0000000000147944 */ /* 0x000fea0003c00000 */
.L_x_19:
[----:B------:R-:W-:Y:S05]  /*0370*/  BSYNC.RECONVERGENT B0 ;  /* 0x0000000000007941 */ /* 0x000fea0003800200 */
.L_x_18:
[----:B------:R-:W0:Y:S02]  /*0380*/  LDC.64 R4, c[0x0][0x380] ;  /* 0x0000e000ff047b82 */ /* 0x000e240000000a00 */
[----:B0-----:R-:W-:-:S05]  /*0390*/  IMAD.WIDE.U32 R4, R0, 0x8, R4 ;  /* 0x0000000800047825 */ /* 0x001fca00078e0004 */
[----:B------:R-:W-:Y:S01]  /*03a0*/  STG.E.64 desc[UR4][R4.64], R2 ;  /* 0x0000000204007986 */ /* 0x000fe2000c101b04 */
[----:B------:R-:W-:Y:S05]  /*03b0*/  EXIT ;  /* 0x000000000000794d */ /* 0x000fea0003800000 */
        .weak           $__internal_1_$__cuda_sm20_div_rn_f64_full
        .type           $__internal_1_$__cuda_sm20_div_rn_f64_full,@function
        .size           $__internal_1_$__cuda_sm20_div_rn_f64_full,(.L_x_44 - $__internal_1_$__cuda_sm20_div_rn_f64_full)
$__internal_1_$__cuda_sm20_div_rn_f64_full:
[----:B------:R-:W-:Y:S01]  /*03c0*/  IMAD.MOV.U32 R3, RZ, RZ, 0x3ff47ae1 ;  /* 0x3ff47ae1ff037424 */ /* 0x000fe200078e00ff */
[----:B------:R-:W-:Y:S01]  /*03d0*/  MOV R2, 0x47ae147c ;  /* 0x47ae147c00027802 */ /* 0x000fe20000000f00 */
[----:B------:R-:W-:Y:S01]  /*03e0*/  IMAD.MOV.U32 R8, RZ, RZ, 0x1 ;  /* 0x00000001ff087424 */ /* 0x000fe200078e00ff */
[C---:B------:R-:W-:Y:S01]  /*03f0*/  FSETP.GEU.AND P1, PT, |R5|.reuse, 1.469367938527859385e-39, PT ;  /* 0x001000000500780b */ /* 0x040fe20003f2e200 */
[----:B------:R-:W0:Y:S01]  /*0400*/  MUFU.RCP64H R9, R3 ;  /* 0x0000000300097308 */ /* 0x000e220000001800 */
[----:B------:R-:W-:Y:S01]  /*0410*/  LOP3.LUT R7, R5, 0x7ff00000, RZ, 0xc0, !PT ;  /* 0x7ff0000005077812 */ /* 0x000fe200078ec0ff */
[----:B------:R-:W-:Y:S01]  /*0420*/  IMAD.MOV.U32 R13, RZ, RZ, 0x1ca00000 ;  /* 0x1ca00000ff0d7424 */ /* 0x000fe200078e00ff */
[----:B------:R-:W-:Y:S01]  /*0430*/  BSSY.RECONVERGENT B1, `(.L_x_20) ;  /* 0x0000044000017945 */ /* 0x000fe20003800200 */
[----:B------:R-:W-:Y:S01]  /*0440*/  IMAD.MOV.U32 R19, RZ, RZ, 0x3f800000 ;  /* 0x3f800000ff137424 */ /* 0x000fe200078e00ff */
[----:B------:R-:W-:Y:S02]  /*0450*/  ISETP.GE.U32.AND P0, PT, R7, 0x3f800000, PT ;  /* 0x3f8000000700780c */ /* 0x000fe40003f06070 */
[----:B------:R-:W-:Y:S01]  /*0460*/  MOV R18, R7 ;  /* 0x0000000700127202 */ /* 0x000fe20000000f00 */
[----:B------:R-:W-:Y:S01]  /*0470*/  VIADD R20, R19, 0xffffffff ;  /* 0xffffffff13147836 */ /* 0x000fe20000000000 */
[----:B------:R-:W-:Y:S01]  /*0480*/  SEL R13, R13, 0x63400000, !P0 ;  /* 0x634000000d0d7807 */ /* 0x000fe20004000000 */
[----:B0-----:R-:W-:-:S08]  /*0490*/  DFMA R10, R8, -R2, 1 ;  /* 0x3ff00000080a742b */ /* 0x001fd00000000802 */
[----:B------:R-:W-:-:S08]  /*04a0*/  DFMA R10, R10, R10, R10 ;  /* 0x0000000a0a0a722b */ /* 0x000fd0000000000a */
[----:B------:R-:W-:Y:S01]  /*04b0*/  DFMA R14, R8, R10, R8 ;  /* 0x0000000a080e722b */ /* 0x000fe20000000008 */
[C-C-:B------:R-:W-:Y:S01]  /*04c0*/  @!P1 LOP3.LUT R10, R13.reuse, 0x80000000, R5.reuse, 0xf8, !PT ;  /* 0x800000000d0a9812 */ /* 0x140fe200078ef805 */
[----:B------:R-:W-:Y:S01]  /*04d0*/  IMAD.MOV.U32 R8, RZ, RZ, R4 ;  /* 0x000000ffff087224 */ /* 0x000fe200078e0004 */
[----:B------:R-:W-:Y:S02]  /*04e0*/  LOP3.LUT R9, R13, 0x800fffff, R5, 0xf8, !PT ;  /* 0x800fffff0d097812 */ /* 0x000fe400078ef805 */
[----:B------:R-:W-:Y:S01]  /*04f0*/  @!P1 LOP3.LUT R11, R10, 0x100000, RZ, 0xfc, !PT ;  /* 0x001000000a0b9812 */ /* 0x000fe200078efcff */
[----:B------:R-:W-:Y:S02]  /*0500*/  @!P1 IMAD.MOV.U32 R10, RZ, RZ, RZ ;  /* 0x000000ffff0a9224 */ /* 0x000fe400078e00ff */
[----:B------:R-:W-:-:S04]  /*0510*/  DFMA R16, R14, -R2, 1 ;  /* 0x3ff000000e10742b */ /* 0x000fc80000000802 */
[----:B------:R-:W-:-:S04]  /*0520*/  @!P1 DFMA R8, R8, 2, -R10 ;  /* 0x400000000808982b */ /* 0x000fc8000000080a */
[----:B------:R-:W-:-:S06]  /*0530*/  DFMA R16, R14, R16, R14 ;  /* 0x000000100e10722b */ /* 0x000fcc000000000e */
[----:B------:R-:W-:Y:S02]  /*0540*/  @!P1 LOP3.LUT R18, R9, 0x7ff00000, RZ, 0xc0, !PT ;  /* 0x7ff0000009129812 */ /* 0x000fe400078ec0ff */
[----:B------:R-:W-:-:S03]  /*0550*/  DMUL R10, R16, R8 ;  /* 0x00000008100a7228 */ /* 0x000fc60000000000 */
[----:B------:R-:W-:-:S05]  /*0560*/  VIADD R12, R18, 0xffffffff ;  /* 0xffffffff120c7836 */ /* 0x000fca0000000000 */
[----:B------:R-:W-:Y:S01]  /*0570*/  DFMA R14, R10, -R2, R8 ;  /* 0x800000020a0e722b */ /* 0x000fe20000000008 */
[----:B------:R-:W-:-:S04]  /*0580*/  ISETP.GT.U32.AND P0, PT, R12, 0x7feffffe, PT ;  /* 0x7feffffe0c00780c */ /* 0x000fc80003f04070 */
[----:B------:R-:W-:-:S03]  /*0590*/  ISETP.GT.U32.OR P0, PT, R20, 0x7feffffe, P0 ;  /* 0x7feffffe1400780c */ /* 0x000fc60000704470 */
[----:B------:R-:W-:-:S10]  /*05a0*/  DFMA R10, R16, R14, R10 ;  /* 0x0000000e100a722b */ /* 0x000fd4000000000a */
[----:B------:R-:W-:Y:S05]  /*05b0*/  @P0 BRA `(.L_x_21) ;  /* 0x0000000000680947 */ /* 0x000fea0003800000 */
[----:B------:R-:W-:-:S05]  /*05c0*/  IMAD.MOV.U32 R4, RZ, RZ, 0x3f800000 ;  /* 0x3f800000ff047424 */ /* 0x000fca00078e00ff */
[----:B------:R-:W-:-:S04]  /*05d0*/  VIADDMNMX R7, R7, -R4, 0xb9600000, !PT ;  /* 0xb960000007077446 */ /* 0x000fc80007800904 */
[----:B------:R-:W-:-:S05]  /*05e0*/  VIMNMX R4, PT, PT, R7, 0x46a00000, PT ;  /* 0x46a0000007047848 */ /* 0x000fca0003fe0100 */
[----:B------:R-:W-:Y:S02]  /*05f0*/  IMAD.IADD R7, R4, 0x1, -R13 ;  /* 0x0000000104077824 */ /* 0x000fe400078e0a0d */
[----:B------:R-:W-:-:S03]  /*0600*/  IMAD.MOV.U32 R4, RZ, RZ, RZ ;  /* 0x000000ffff047224 */ /* 0x000fc600078e00ff */
[----:B------:R-:W-:-:S06]  /*0610*/  IADD3 R5, PT, PT, R7, 0x7fe00000, RZ ;  /* 0x7fe0000007057810 */ /* 0x000fcc0007ffe0ff */
[----:B------:R-:W-:-:S10]  /*0620*/  DMUL R12, R10, R4 ;  /* 0x000000040a0c7228 */ /* 0x000fd40000000000 */
[----:B------:R-:W-:-:S13]  /*0630*/  FSETP.GTU.AND P0, PT, |R13|, 1.469367938527859385e-39, PT ;  /* 0x001000000d00780b */ /* 0x000fda0003f0c200 */
[----:B------:R-:W-:Y:S05]  /*0640*/  @P0 BRA `(.L_x_22) ;  /* 0x0000000000880947 */ /* 0x000fea0003800000 */
[----:B------:R-:W-:Y:S01]  /*0650*/  DFMA R2, R10, -R2, R8 ;  /* 0x800000020a02722b */ /* 0x000fe20000000008 */
[----:B------:R-:W-:-:S09]  /*0660*/  IMAD.MOV.U32 R4, RZ, RZ, RZ ;  /* 0x000000ffff047224 */ /* 0x000fd200078e00ff */
[C---:B------:R-:W-:Y:S02]  /*0670*/  FSETP.NEU.AND P0, PT, R3.reuse, RZ, PT ;  /* 0x000000ff0300720b */ /* 0x040fe40003f0d000 */
[----:B------:R-:W-:-:S04]  /*0680*/  LOP3.LUT R2, R3, 0x3f847ae1, RZ, 0x3c, !PT ;  /* 0x3f847ae103027812 */ /* 0x000fc800078e3cff */
[----:B------:R-:W-:-:S04]  /*0690*/  LOP3.LUT R9, R2, 0x80000000, RZ, 0xc0, !PT ;  /* 0x8000000002097812 */ /* 0x000fc800078ec0ff */
[----:B------:R-:W-:-:S03]  /*06a0*/  LOP3.LUT R5, R9, R5, RZ, 0xfc, !PT ;  /* 0x0000000509057212 */ /* 0x000fc600078efcff */
        /* <DEDUP_REMOVED lines=11> */
.L_x_21:
[----:B------:R-:W-:-:S14]  /*0760*/  DSETP.NAN.AND P0, PT, R4, R4, PT ;  /* 0x000000040400722a */ /* 0x000fdc0003f08000 */
[----:B------:R-:W-:Y:S05]  /*0770*/  @P0 BRA `(.L_x_23) ;  /* 0x0000000000340947 */ /* 0x000fea0003800000 */
[----:B------:R-:W-:Y:S01]  /*0780*/  ISETP.NE.AND P0, PT, R18, R19, PT ;  /* 0x000000131200720c */ /* 0x000fe20003f05270 */
[----:B------:R-:W-:Y:S01]  /*0790*/  IMAD.MOV.U32 R13, RZ, RZ, -0x80000 ;  /* 0xfff80000ff0d7424 */ /* 0x000fe200078e00ff */
[----:B------:R-:W-:-:S11]  /*07a0*/  MOV R12, 0x0 ;  /* 0x00000000000c7802 */ /* 0x000fd60000000f00 */
[----:B------:R-:W-:Y:S05]  /*07b0*/  @!P0 BRA `(.L_x_22) ;  /* 0x00000000002c8947 */ /* 0x000fea0003800000 */
[----:B------:R-:W-:Y:S02]  /*07c0*/  ISETP.NE.AND P0, PT, R18, 0x7ff00000, PT ;  /* 0x7ff000001200780c */ /* 0x000fe40003f05270 */
[----:B------:R-:W-:Y:S02]  /*07d0*/  LOP3.LUT R4, R5, 0x3f847ae1, RZ, 0x3c, !PT ;  /* 0x3f847ae105047812 */ /* 0x000fe400078e3cff */
[----:B------:R-:W-:Y:S02]  /*07e0*/  ISETP.EQ.OR P0, PT, R19, RZ, !P0 ;  /* 0x000000ff1300720c */ /* 0x000fe40004702670 */
[----:B------:R-:W-:-:S11]  /*07f0*/  LOP3.LUT R13, R4, 0x80000000, RZ, 0xc0, !PT ;  /* 0x80000000040d7812 */ /* 0x000fd600078ec0ff */
[----:B------:R-:W-:Y:S01]  /*0800*/  @P0 LOP3.LUT R2, R13, 0x7ff00000, RZ, 0xfc, !PT ;  /* 0x7ff000000d020812 */ /* 0x000fe200078efcff */
[----:B------:R-:W-:Y:S02]  /*0810*/  @!P0 IMAD.MOV.U32 R12, RZ, RZ, RZ ;  /* 0x000000ffff0c8224 */ /* 0x000fe400078e00ff */
[----:B------:R-:W-:Y:S02]  /*0820*/  @P0 IMAD.MOV.U32 R12, RZ, RZ, RZ ;  /* 0x000000ffff0c0224 */ /* 0x000fe400078e00ff */
[----:B------:R-:W-:Y:S01]  /*0830*/  @P0 IMAD.MOV.U32 R13, RZ, RZ, R2 ;  /* 0x000000ffff0d0224 */ /* 0x000fe200078e0002 */
[----:B------:R-:W-:Y:S06]  /*0840*/  BRA `(.L_x_22) ;  /* 0x0000000000087947 */ /* 0x000fec0003800000 */
.L_x_23:
[----:B------:R-:W-:Y:S02]  /*0850*/  LOP3.LUT R13, R5, 0x80000, RZ, 0xfc, !PT ;  /* 0x00080000050d7812 */ /* 0x000fe400078efcff */
[----:B------:R-:W-:-:S07]  /*0860*/  MOV R12, R4 ;  /* 0x00000004000c7202 */ /* 0x000fce0000000f00 */
.L_x_22:
[----:B------:R-:W-:Y:S05]  /*0870*/  BSYNC.RECONVERGENT B1 ;  /* 0x0000000000017941 */ /* 0x000fea0003800200 */
.L_x_20:
[----:B------:R-:W-:Y:S02]  /*0880*/  IMAD.MOV.U32 R7, RZ, RZ, 0x0 ;  /* 0x00000000ff077424 */ /* 0x000fe400078e00ff */
[----:B------:R-:W-:Y:S02]  /*0890*/  IMAD.MOV.U32 R2, RZ, RZ, R12 ;  /* 0x000000ffff027224 */ /* 0x000fe400078e000c */
[----:B------:R-:W-:Y:S01]  /*08a0*/  IMAD.MOV.U32 R3, RZ, RZ, R13 ;  /* 0x000000ffff037224 */ /* 0x000fe200078e000d */
[----:B------:R-:W-:Y:S06]  /*08b0*/  RET.REL.NODEC R6 `(_Z13updatePKernelPdS_S_) ;  /* 0xfffffff406d07950 */ /* 0x000fec0003c3ffff */
.L_x_24:
        /* <DEDUP_REMOVED lines=12> */
.L_x_44:


//--------------------- .text._Z14computeBKernelPdS_S_ --------------------------
	.section	.text._Z14computeBKernelPdS_S_,"ax",@progbits
	.align	128
        .global         _Z14computeBKernelPdS_S_
        .type           _Z14computeBKernelPdS_S_,@function
        .size           _Z14computeBKernelPdS_S_,(.L_x_46 - _Z14computeBKernelPdS_S_)
        .other          _Z14computeBKernelPdS_S_,@"STO_CUDA_ENTRY STV_DEFAULT"
_Z14computeBKernelPdS_S_:
.text._Z14computeBKernelPdS_S_:
        /* <DEDUP_REMOVED lines=17> */
[----:B0-----:R-:W-:-:S04]  /*0110*/  IMAD.WIDE.U32 R2, R6, 0x8, R4 ;  /* 0x0000000806027825 */ /* 0x001fc800078e0004 */
[----:B------:R-:W-:Y:S02]  /*0120*/  IMAD.WIDE.U32 R4, R7, 0x8, R4 ;  /* 0x0000000807047825 */ /* 0x000fe400078e0004 */
[----:B-1----:R-:W2:Y:S04]  /*0130*/  LDG.E.64 R2, desc[UR4][R2.64+0x8] ;  /* 0x0000080402027981 */ /* 0x002ea8000c1e1b00 */
[----:B------:R-:W2:Y:S01]  /*0140*/  LDG.E.64 R4, desc[UR4][R4.64] ;  /* 0x0000000404047981 */ /* 0x000ea2000c1e1b00 */
[----:B------:R-:W0:Y:S01]  /*0150*/  MUFU.RCP64H R9, 0.099999964237213134766 ;  /* 0x3fb9999900097908 */ /* 0x000e220000001800 */
[----:B------:R-:W-:Y:S01]  /*0160*/  IMAD.MOV.U32 R14, RZ, RZ, -0x66666666 ;  /* 0x9999999aff0e7424 */ /* 0x000fe200078e00ff */
[----:B------:R-:W-:Y:S01]  /*0170*/  UMOV UR6, 0x9999999a ;  /* 0x9999999a00067882 */ /* 0x000fe20000000000 */
[----:B------:R-:W-:Y:S01]  /*0180*/  IMAD.MOV.U32 R15, RZ, RZ, 0x3fb99999 ;  /* 0x3fb99999ff0f7424 */ /* 0x000fe200078e00ff */
[----:B------:R-:W-:Y:S01]  /*0190*/  BSSY.RECONVERGENT B0, `(.L_x_25) ;  /* 0x0000015000007945 */ /* 0x000fe20003800200 */
[----:B------:R-:W-:-:S02]  /*01a0*/  IMAD.MOV.U32 R8, RZ, RZ, 0x1 ;  /* 0x00000001ff087424 */ /* 0x000fc400078e00ff */
[----:B------:R-:W-:-:S04]  /*01b0*/  VIADD R7, R6, 0xffffffd7 ;  /* 0xffffffd706077836 */ /* 0x000fc80000000000 */
[----:B0-----:R-:W-:-:S08]  /*01c0*/  DFMA R10, R8, -R14, 1 ;  /* 0x3ff00000080a742b */ /* 0x001fd0000000080e */
[----:B------:R-:W-:-:S08]  /*01d0*/  DFMA R10, R10, R10, R10 ;  /* 0x0000000a0a0a722b */ /* 0x000fd0000000000a */
[----:B------:R-:W-:-:S08]  /*01e0*/  DFMA R8, R8, R10, R8 ;  /* 0x0000000a0808722b */ /* 0x000fd00000000008 */
[----:B------:R-:W-:-:S08]  /*01f0*/  DFMA R12, R8, -R14, 1 ;  /* 0x3ff00000080c742b */ /* 0x000fd0000000080e */
[----:B------:R-:W-:Y:S01]  /*0200*/  DFMA R12, R8, R12, R8 ;  /* 0x0000000c080c722b */ /* 0x000fe20000000008 */
[----:B------:R-:W-:Y:S01]  /*0210*/  IMAD.MOV.U32 R9, RZ, RZ, 0x3fb99999 ;  /* 0x3fb99999ff097424 */ /* 0x000fe200078e00ff */
[----:B--2---:R-:W-:-:S08]  /*0220*/  DADD R10, R2, -R4 ;  /* 0x00000000020a7229 */ /* 0x004fd00000000804 */
[----:B------:R-:W-:Y:S02]  /*0230*/  DMUL R2, R10, R12 ;  /* 0x0000000c0a027228 */ /* 0x000fe40000000000 */
[----:B------:R-:W-:-:S06]  /*0240*/  FSETP.GEU.AND P1, PT, |R11|, 6.5827683646048100446e-37, PT ;  /* 0x036000000b00780b */ /* 0x000fcc0003f2e200 */
[----:B------:R-:W-:-:S08]  /*0250*/  DFMA R4, R2, -R14, R10 ;  /* 0x8000000e0204722b */ /* 0x000fd0000000000a */
[----:B------:R-:W-:-:S10]  /*0260*/  DFMA R4, R12, R4, R2 ;  /* 0x000000040c04722b */ /* 0x000fd40000000002 */
[----:B------:R-:W-:-:S05]  /*0270*/  FFMA R0, RZ, 1.4499999284744262695, R5 ;  /* 0x3fb99999ff007823 */ /* 0x000fca0000000005 */
[----:B------:R-:W-:-:S13]  /*0280*/  FSETP.GT.AND P0, PT, |R0|, 1.469367938527859385e-39, PT ;  /* 0x001000000000780b */ /* 0x000fda0003f04200 */
[----:B------:R-:W-:Y:S05]  /*0290*/  @P0 BRA P1, `(.L_x_26) ;  /* 0x0000000000100947 */ /* 0x000fea0000800000 */
[----:B------:R-:W-:-:S07]  /*02a0*/  MOV R0, 0x2c0 ;  /* 0x000002c000007802 */ /* 0x000fce0000000f00 */
[----:B------:R-:W-:Y:S05]  /*02b0*/  CALL.REL.NOINC `($__internal_2_$__cuda_sm20_div_rn_f64_full) ;  /* 0x0000000400787944 */ /* 0x000fea0003c00000 */
[----:B------:R-:W-:Y:S02]  /*02c0*/  IMAD.MOV.U32 R4, RZ, RZ, R16 ;  /* 0x000000ffff047224 */ /* 0x000fe400078e0010 */
[----:B------:R-:W-:-:S07]  /*02d0*/  IMAD.MOV.U32 R5, RZ, RZ, R17 ;  /* 0x000000ffff057224 */ /* 0x000fce00078e0011 */
.L_x_26:
[----:B------:R-:W-:Y:S05]  /*02e0*/  BSYNC.RECONVERGENT B0 ;  /* 0x0000000000007941 */ /* 0x000fea0003800200 */
.L_x_25:
[----:B------:R-:W0:Y:S02]  /*02f0*/  LDC.64 R10, c[0x0][0x390] ;  /* 0x0000e400ff0a7b82 */ /* 0x000e240000000a00 */
[----:B0-----:R-:W-:-:S04]  /*0300*/  IMAD.WIDE.U32 R2, R6, 0x8, R10 ;  /* 0x0000000806027825 */ /* 0x001fc800078e000a */
[----:B------:R-:W-:Y:S02]  /*0310*/  IMAD.WIDE.U32 R10, R7, 0x8, R10 ;  /* 0x00000008070a7825 */ /* 0x000fe400078e000a */
[----:B------:R-:W2:Y:S04]  /*0320*/  LDG.E.64 R2, desc[UR4][R2.64+0x148] ;  /* 0x0001480402027981 */ /* 0x000ea8000c1e1b00 */
[----:B------:R-:W2:Y:S01]  /*0330*/  LDG.E.64 R10, desc[UR4][R10.64] ;  /* 0x000000040a0a7981 */ /* 0x000ea2000c1e1b00 */
[----:B------:R-:W0:Y:S01]  /*0340*/  MUFU.RCP64H R13, 0.099999964237213134766 ;  /* 0x3fb99999000d7908 */ /* 0x000e220000001800 */
[----:B------:R-:W-:Y:S02]  /*0350*/  HFMA2 R14, -RZ, RZ, -0.0027332305908203125, -0.002735137939453125 ;  /* 0x9999999aff0e7431 */ /* 0x000fe400000001ff */
[----:B------:R-:W-:Y:S01]  /*0360*/  IMAD.MOV.U32 R15, RZ, RZ, 0x3fb99999 ;  /* 0x3fb99999ff0f7424 */ /* 0x000fe200078e00ff */
[----:B------:R-:W-:Y:S01]  /*0370*/  BSSY.RECONVERGENT B0, `(.L_x_27) ;  /* 0x0000015000007945 */ /* 0x000fe20003800200 */
[----:B------:R-:W-:-:S06]  /*0380*/  IMAD.MOV.U32 R12, RZ, RZ, 0x1 ;  /* 0x00000001ff0c7424 */ /* 0x000fcc00078e00ff */
[----:B0-----:R-:W-:-:S08]  /*0390*/  DFMA R16, R12, -R14, 1 ;  /* 0x3ff000000c10742b */ /* 0x001fd0000000080e */
[----:B------:R-:W-:-:S08]  /*03a0*/  DFMA R16, R16, R16, R16 ;  /* 0x000000101010722b */ /* 0x000fd00000000010 */
[----:B------:R-:W-:-:S08]  /*03b0*/  DFMA R16, R12, R16, R12 ;  /* 0x000000100c10722b */ /* 0x000fd0000000000c */
[----:B------:R-:W-:-:S08]  /*03c0*/  DFMA R18, R16, -R14, 1 ;  /* 0x3ff000001012742b */ /* 0x000fd0000000080e */
[----:B------:R-:W-:Y:S02]  /*03d0*/  DFMA R18, R16, R18, R16 ;  /* 0x000000121012722b */ /* 0x000fe40000000010 */
        /* <DEDUP_REMOVED lines=8> */
[----:B------:R-:W-:Y:S01]  /*0460*/  IMAD.MOV.U32 R10, RZ, RZ, R12 ;  /* 0x000000ffff0a7224 */ /* 0x000fe200078e000c */
[----:B------:R-:W-:Y:S01]  /*0470*/  MOV R0, 0x4a0 ;  /* 0x000004a000007802 */ /* 0x000fe20000000f00 */
[----:B------:R-:W-:-:S07]  /*0480*/  IMAD.MOV.U32 R11, RZ, RZ, R13 ;  /* 0x000000ffff0b7224 */ /* 0x000fce00078e000d */
[----:B------:R-:W-:Y:S05]  /*0490*/  CALL.REL.NOINC `($__internal_2_$__cuda_sm20_div_rn_f64_full) ;  /* 0x0000000400007944 */ /* 0x000fea0003c00000 */
[----:B------:R-:W-:Y:S02]  /*04a0*/  IMAD.MOV.U32 R2, RZ, RZ, R16 ;  /* 0x000000ffff027224 */ /* 0x000fe400078e0010 */
[----:B------:R-:W-:-:S07]  /*04b0*/  IMAD.MOV.U32 R3, RZ, RZ, R17 ;  /* 0x000000ffff037224 */ /* 0x000fce00078e0011 */
.L_x_28:
[----:B------:R-:W-:Y:S05]  /*04c0*/  BSYNC.RECONVERGENT B0 ;  /* 0x0000000000007941 */ /* 0x000fea0003800200 */
.L_x_27:
[----:B------:R-:W-:Y:S01]  /*04d0*/  DADD R8, -RZ, |R4| ;  /* 0x00000000ff087229 */ /* 0x000fe20000000504 */
[----:B------:R-:W-:Y:S01]  /*04e0*/  BSSY.RECONVERGENT B0, `(.L_x_29) ;  /* 0x0000005000007945 */ /* 0x000fe20003800200 */
[----:B------:R-:W-:-:S08]  /*04f0*/  MOV R0, 0x530 ;  /* 0x0000053000007802 */ /* 0x000fd00000000f00 */
[----:B------:R-:W-:Y:S02]  /*0500*/  IMAD.MOV.U32 R14, RZ, RZ, R8 ;  /* 0x000000ffff0e7224 */ /* 0x000fe400078e0008 */
[----:B------:R-:W-:-:S07]  /*0510*/  IMAD.MOV.U32 R7, RZ, RZ, R9 ;  /* 0x000000ffff077224 */ /* 0x000fce00078e0009 */
[----:B------:R-:W-:Y:S05]  /*0520*/  CALL.REL.NOINC `($_Z14computeBKernelPdS_S_$__internal_accurate_pow) ;  /* 0x00000008004c7944 */ /* 0x000fea0003c00000 */
[----:B------:R-:W-:Y:S05]  /*0530*/  BSYNC.RECONVERGENT B0 ;  /* 0x0000000000007941 */ /* 0x000fea0003800200 */
.L_x_29:
[C---:B------:R-:W-:Y:S01]  /*0540*/  DADD R8, R4.reuse, 2 ;  /* 0x4000000004087429 */ /* 0x040fe20000000000 */
[----:B------:R-:W-:Y:S01]  /*0550*/  BSSY.RECONVERGENT B0, `(.L_x_30) ;  /* 0x0000010000007945 */ /* 0x000fe20003800200 */
[C---:B------:R-:W-:Y:S02]  /*0560*/  DSETP.NEU.AND P1, PT, R4.reuse, RZ, PT ;  /* 0x000000ff0400722a */ /* 0x040fe40003f2d000 */
[----:B------:R-:W-:Y:S02]  /*0570*/  DSETP.NEU.AND P0, PT, R4, 1, PT ;  /* 0x3ff000000400742a */ /* 0x000fe40003f0d000 */
[----:B------:R-:W-:-:S04]  /*0580*/  DADD R10, R2, R4 ;  /* 0x00000000020a7229 */ /* 0x000fc80000000004 */
[----:B------:R-:W-:Y:S01]  /*0590*/  LOP3.LUT R8, R9, 0x7ff00000, RZ, 0xc0, !PT ;  /* 0x7ff0000009087812 */ /* 0x000fe200078ec0ff */
[----:B------:R-:W-:-:S03]  /*05a0*/  IMAD.MOV.U32 R9, RZ, RZ, R14 ;  /* 0x000000ffff097224 */ /* 0x000fc600078e000e */
[----:B------:R-:W-:Y:S02]  /*05b0*/  ISETP.NE.AND P2, PT, R8, 0x7ff00000, PT ;  /* 0x7ff000000800780c */ /* 0x000fe40003f45270 */
[----:B------:R-:W-:Y:S02]  /*05c0*/  MOV R8, R7 ;  /* 0x0000000700087202 */ /* 0x000fe40000000f00 */
[----:B------:R-:W-:-:S09]  /*05d0*/  @!P1 CS2R R8, SRZ ;  /* 0x0000000000089805 */ /* 0x000fd2000001ff00 */
[----:B------:R-:W-:Y:S05]  /*05e0*/  @P2 BRA `(.L_x_31) ;  /* 0x0000000000182947 */ /* 0x000fea0003800000 */
[----:B------:R-:W-:-:S14]  /*05f0*/  DSETP.NAN.AND P1, PT, R4, R4, PT ;  /* 0x000000040400722a */ /* 0x000fdc0003f28000 */
[----:B------:R-:W-:Y:S01]  /*0600*/  @P1 DADD R8, R4, 2 ;  /* 0x4000000004081429 */ /* 0x000fe20000000000 */
[----:B------:R-:W-:Y:S10]  /*0610*/  @P1 BRA `(.L_x_31) ;  /* 0x00000000000c1947 */ /* 0x000ff40003800000 */
[----:B------:R-:W-:-:S14]  /*0620*/  DSETP.NEU.AND P1, PT, |R4|, +INF , PT ;  /* 0x7ff000000400742a */ /* 0x000fdc0003f2d200 */
[----:B------:R-:W-:Y:S02]  /*0630*/  @!P1 IMAD.MOV.U32 R8, RZ, RZ, 0x0 ;  /* 0x00000000ff089424 */ /* 0x000fe400078e00ff */
[----:B------:R-:W-:-:S07]  /*0640*/  @!P1 IMAD.MOV.U32 R9, RZ, RZ, 0x7ff00000 ;  /* 0x7ff00000ff099424 */ /* 0x000fce00078e00ff */
.L_x_31:
[----:B------:R-:W-:Y:S05]  /*0650*/  BSYNC.RECONVERGENT B0 ;  /* 0x0000000000007941 */ /* 0x000fea0003800200 */
.L_x_30:
[----:B------:R-:W-:Y:S01]  /*0660*/  FSEL R12, R8, RZ, P0 ;  /* 0x000000ff080c7208 */ /* 0x000fe20000000000 */
[----:B------:R-:W-:Y:S01]  /*0670*/  BSSY.RECONVERGENT B0, `(.L_x_32) ;  /* 0x000000a000007945 */ /* 0x000fe20003800200 */
[----:B------:R-:W-:Y:S01]  /*0680*/  FSEL R13, R9, 1.875, P0 ;  /* 0x3ff00000090d7808 */ /* 0x000fe20000000000 */
[----:B------:R-:W-:Y:S01]  /*0690*/  DADD R8, R4, R4 ;  /* 0x0000000004087229 */ /* 0x000fe20000000004 */
[----:B------:R-:W-:-:S04]  /*06a0*/  MOV R0, 0x710 ;  /* 0x0000071000007802 */ /* 0x000fc80000000f00 */
[----:B------:R-:W-:Y:S02]  /*06b0*/  DFMA R4, R10, 100, -R12 ;  /* 0x405900000a04782b */ /* 0x000fe4000000080c */
[----:B------:R-:W-:-:S06]  /*06c0*/  DADD R10, -RZ, |R2| ;  /* 0x00000000ff0a7229 */ /* 0x000fcc0000000502 */
[----:B------:R-:W-:-:S04]  /*06d0*/  DFMA R4, -R8, R2, R4 ;  /* 0x000000020804722b */ /* 0x000fc80000000104 */
[----:B------:R-:W-:Y:S02]  /*06e0*/  IMAD.MOV.U32 R14, RZ, RZ, R10 ;  /* 0x000000ffff0e7224 */ /* 0x000fe400078e000a */
[----:B------:R-:W-:-:S07]  /*06f0*/  IMAD.MOV.U32 R7, RZ, RZ, R11 ;  /* 0x000000ffff077224 */ /* 0x000fce00078e000b */
[----:B------:R-:W-:Y:S05]  /*0700*/  CALL.REL.NOINC `($_Z14computeBKernelPdS_S_$__internal_accurate_pow) ;  /* 0x0000000400d47944 */ /* 0x000fea0003c00000 */
[----:B------:R-:W-:Y:S05]  /*0710*/  BSYNC.RECONVERGENT B0 ;  /* 0x0000000000007941 */ /* 0x000fea0003800200 */
.L_x_32:
[C---:B------:R-:W-:Y:S01]  /*0720*/  DADD R8, R2.reuse, 2 ;  /* 0x4000000002087429 */ /* 0x040fe20000000000 */
[----:B------:R-:W0:Y:S01]  /*0730*/  LDC.64 R10, c[0x0][0x380] ;  /* 0x0000e000ff0a7b82 */ /* 0x000e220000000a00 */
[C---:B------:R-:W-:Y:S01]  /*0740*/  DSETP.NEU.AND P1, PT, R2.reuse, RZ, PT ;  /* 0x000000ff0200722a */ /* 0x040fe20003f2d000 */
[----:B------:R-:W-:Y:S01]  /*0750*/  BSSY.RECONVERGENT B0, `(.L_x_33) ;  /* 0x000000e000007945 */ /* 0x000fe20003800200 */
[----:B------:R-:W-:-:S06]  /*0760*/  DSETP.NEU.AND P0, PT, R2, 1, PT ;  /* 0x3ff000000200742a */ /* 0x000fcc0003f0d000 */
[----:B------:R-:W-:Y:S01]  /*0770*/  LOP3.LUT R8, R9, 0x7ff00000, RZ, 0xc0, !PT ;  /* 0x7ff0000009087812 */ /* 0x000fe200078ec0ff */
[----:B------:R-:W-:-:S03]  /*0780*/  IMAD.MOV.U32 R9, RZ, RZ, R14 ;  /* 0x000000ffff097224 */ /* 0x000fc600078e000e */
[----:B------:R-:W-:Y:S01]  /*0790*/  ISETP.NE.AND P2, PT, R8, 0x7ff00000, PT ;  /* 0x7ff000000800780c */ /* 0x000fe20003f45270 */
[----:B------:R-:W-:Y:S01]  /*07a0*/  IMAD.MOV.U32 R8, RZ, RZ, R7 ;  /* 0x000000ffff087224 */ /* 0x000fe200078e0007 */
[----:B------:R-:W-:-:S11]  /*07b0*/  @!P1 CS2R R8, SRZ ;  /* 0x0000000000089805 */ /* 0x000fd6000001ff00 */
[----:B------:R-:W-:Y:S05]  /*07c0*/  @P2 BRA `(.L_x_34) ;  /* 0x0000000000182947 */ /* 0x000fea0003800000 */
[----:B------:R-:W-:-:S14]  /*07d0*/  DSETP.NAN.AND P1, PT, R2, R2, PT ;  /* 0x000000020200722a */ /* 0x000fdc0003f28000 */
[----:B------:R-:W-:Y:S01]  /*07e0*/  @P1 DADD R8, R2, 2 ;  /* 0x4000000002081429 */ /* 0x000fe20000000000 */
[----:B------:R-:W-:Y:S10]  /*07f0*/  @P1 BRA `(.L_x_34) ;  /* 0x00000000000c1947 */ /* 0x000ff40003800000 */
[----:B------:R-:W-:-:S14]  /*0800*/  DSETP.NEU.AND P1, PT, |R2|, +INF , PT ;  /* 0x7ff000000200742a */ /* 0x000fdc0003f2d200 */
[----:B------:R-:W-:Y:S01]  /*0810*/  @!P1 IMAD.MOV.U32 R8, RZ, RZ, 0x0 ;  /* 0x00000000ff089424 */ /* 0x000fe200078e00ff */
[----:B------:R-:W-:-:S07]  /*0820*/  @!P1 MOV R9, 0x7ff00000 ;  /* 0x7ff0000000099802 */ /* 0x000fce0000000f00 */
.L_x_34:
[----:B------:R-:W-:Y:S05]  /*0830*/  BSYNC.RECONVERGENT B0 ;  /* 0x0000000000007941 */ /* 0x000fea0003800200 */
.L_x_33:
[----:B------:R-:W-:Y:S01]  /*0840*/  FSEL R2, R8, RZ, P0 ;  /* 0x000000ff08027208 */ /* 0x000fe20000000000 */
[----:B0-----:R-:W-:Y:S01]  /*0850*/  IMAD.WIDE.U32 R6, R6, 0x8, R10 ;  /* 0x0000000806067825 */ /* 0x001fe200078e000a */
[----:B------:R-:W-:-:S06]  /*0860*/  FSEL R3, R9, 1.875, P0 ;  /* 0x3ff0000009037808 */ /* 0x000fcc0000000000 */
[----:B------:R-:W-:-:S07]  /*0870*/  DADD R4, R4, -R2 ;  /* 0x0000000004047229 */ /* 0x000fce0000000802 */
[----:B------:R-:W-:Y:S01]  /*0880*/  STG.E.64 desc[UR4][R6.64], R4 ;  /* 0x0000000406007986 */ /* 0x000fe2000c101b04 */
[----:B------:R-:W-:Y:S05]  /*0890*/  EXIT ;  /* 0x000000000000794d */ /* 0x000fea0003800000 */
        .weak           $__internal_2_$__cuda_sm20_div_rn_f64_full
        .type           $__internal_2_$__cuda_sm20_div_rn_f64_full,@function
        .size           $__internal_2_$__cuda_sm20_div_rn_f64_full,($_Z14computeBKernelPdS_S_$__internal_accurate_pow - $__internal_2_$__cuda_sm20_div_rn_f64_full)
$__internal_2_$__cuda_sm20_div_rn_f64_full:
[C---:B------:R-:W-:Y:S01]  /*08a0*/  FSETP.GEU.AND P0, PT, |R9|.reuse, 1.469367938527859385e-39, PT ;  /* 0x001000000900780b */ /* 0x040fe20003f0e200 */
[----:B------:R-:W-:Y:S01]  /*08b0*/  IMAD.U32 R8, RZ, RZ, UR6 ;  /* 0x00000006ff087e24 */ /* 0x000fe2000f8e00ff */
[----:B------:R-:W-:Y:S01]  /*08c0*/  LOP3.LUT R3, R9, 0x800fffff, RZ, 0xc0, !PT ;  /* 0x800fffff09037812 */ /* 0x000fe200078ec0ff */
[----:B------:R-:W-:Y:S01]  /*08d0*/  IMAD.U32 R2, RZ, RZ, UR6 ;  /* 0x00000006ff027e24 */ /* 0x000fe2000f8e00ff */
[----:B------:R-:W-:Y:S01]  /*08e0*/  FSETP.GEU.AND P2, PT, |R11|, 1.469367938527859385e-39, PT ;  /* 0x001000000b00780b */ /* 0x000fe20003f4e200 */
[----:B------:R-:W-:Y:S01]  /*08f0*/  IMAD.MOV.U32 R14, RZ, RZ, 0x1 ;  /* 0x00000001ff0e7424 */ /* 0x000fe200078e00ff */
[----:B------:R-:W-:Y:S01]  /*0900*/  LOP3.LUT R3, R3, 0x3ff00000, RZ, 0xfc, !PT ;  /* 0x3ff0000003037812 */ /* 0x000fe200078efcff */
[----:B------:R-:W-:Y:S01]  /*0910*/  IMAD.MOV.U32 R21, RZ, RZ, 0x1ca00000 ;  /* 0x1ca00000ff157424 */ /* 0x000fe200078e00ff */
[----:B------:R-:W-:Y:S01]  /*0920*/  LOP3.LUT R20, R11, 0x7ff00000, RZ, 0xc0, !PT ;  /* 0x7ff000000b147812 */ /* 0x000fe200078ec0ff */
[----:B------:R-:W-:Y:S01]  /*0930*/  BSSY.RECONVERGENT B1, `(.L_x_35) ;  /* 0x000004f000017945 */ /* 0x000fe20003800200 */
[----:B------:R-:W-:-:S03]  /*0940*/  LOP3.LUT R23, R9, 0x7ff00000, RZ, 0xc0, !PT ;  /* 0x7ff0000009177812 */ /* 0x000fc600078ec0ff */
[----:B------:R-:W-:Y:S01]  /*0950*/  @!P0 DMUL R2, R8, 8.98846567431157953865e+307 ;  /* 0x7fe0000008028828 */ /* 0x000fe20000000000 */
[C---:B------:R-:W-:Y:S01]  /*0960*/  ISETP.GE.U32.AND P1, PT, R20.reuse, R23, PT ;  /* 0x000000171400720c */ /* 0x040fe20003f26070 */
[----:B------:R-:W-:Y:S02]  /*0970*/  IMAD.MOV.U32 R22, RZ, RZ, R20 ;  /* 0x000000ffff167224 */ /* 0x000fe400078e0014 */
[----:B------:R-:W-:Y:S02]  /*0980*/  @!P2 LOP3.LUT R17, R9, 0x7ff00000, RZ, 0xc0, !PT ;  /* 0x7ff000000911a812 */ /* 0x000fe400078ec0ff */
[----:B------:R-:W0:Y:S02]  /*0990*/  MUFU.RCP64H R15, R3 ;  /* 0x00000003000f7308 */ /* 0x000e240000001800 */
[----:B------:R-:W-:Y:S02]  /*09a0*/  @!P2 ISETP.GE.U32.AND P3, PT, R20, R17, PT ;  /* 0x000000111400a20c */ /* 0x000fe40003f66070 */
[----:B------:R-:W-:-:S02]  /*09b0*/  @!P0 LOP3.LUT R23, R3, 0x7ff00000, RZ, 0xc0, !PT ;  /* 0x7ff0000003178812 */ /* 0x000fc400078ec0ff */
[----:B------:R-:W-:Y:S02]  /*09c0*/  @!P2 SEL R17, R21, 0x63400000, !P3 ;  /* 0x634000001511a807 */ /* 0x000fe40005800000 */
[----:B------:R-:W-:Y:S02]  /*09d0*/  IADD3 R25, PT, PT, R23, -0x1, RZ ;  /* 0xffffffff17197810 */ /* 0x000fe40007ffe0ff */
[----:B------:R-:W-:-:S04]  /*09e0*/  @!P2 LOP3.LUT R18, R17, 0x80000000, R11, 0xf8, !PT ;  /* 0x800000001112a812 */ /* 0x000fc800078ef80b */
[----:B------:R-:W-:Y:S01]  /*09f0*/  @!P2 LOP3.LUT R19, R18, 0x100000, RZ, 0xfc, !PT ;  /* 0x001000001213a812 */ /* 0x000fe200078efcff */
[----:B------:R-:W-:Y:S01]  /*0a00*/  @!P2 IMAD.MOV.U32 R18, RZ, RZ, RZ ;  /* 0x000000ffff12a224 */ /* 0x000fe200078e00ff */
[----:B0-----:R-:W-:-:S08]  /*0a10*/  DFMA R12, R14, -R2, 1 ;  /* 0x3ff000000e0c742b */ /* 0x001fd00000000802 */
[----:B------:R-:W-:-:S08]  /*0a20*/  DFMA R12, R12, R12, R12 ;  /* 0x0000000c0c0c722b */ /* 0x000fd0000000000c */
[----:B------:R-:W-:Y:S01]  /*0a30*/  DFMA R14, R14, R12, R14 ;  /* 0x0000000c0e0e722b */ /* 0x000fe2000000000e */
[----:B------:R-:W-:Y:S01]  /*0a40*/  SEL R13, R21, 0x63400000, !P1 ;  /* 0x63400000150d7807 */ /* 0x000fe20004800000 */
[----:B------:R-:W-:-:S03]  /*0a50*/  IMAD.MOV.U32 R12, RZ, RZ, R10 ;  /* 0x000000ffff0c7224 */ /* 0x000fc600078e000a */
[----:B------:R-:W-:-:S03]  /*0a60*/  LOP3.LUT R13, R13, 0x800fffff, R11, 0xf8, !PT ;  /* 0x800fffff0d0d7812 */ /* 0x000fc600078ef80b */
[----:B------:R-:W-:-:S03]  /*0a70*/  DFMA R16, R14, -R2, 1 ;  /* 0x3ff000000e10742b */ /* 0x000fc60000000802 */
[----:B------:R-:W-:-:S05]  /*0a80*/  @!P2 DFMA R12, R12, 2, -R18 ;  /* 0x400000000c0ca82b */ /* 0x000fca0000000812 */
[----:B------:R-:W-:-:S05]  /*0a90*/  DFMA R16, R14, R16, R14 ;  /* 0x000000100e10722b */ /* 0x000fca000000000e */
[----:B------:R-:W-:-:S03]  /*0aa0*/  @!P2 LOP3.LUT R22, R13, 0x7ff00000, RZ, 0xc0, !PT ;  /* 0x7ff000000d16a812 */ /* 0x000fc600078ec0ff */
[----:B------:R-:W-:Y:S02]  /*0ab0*/  DMUL R14, R16, R12 ;  /* 0x0000000c100e7228 */ /* 0x000fe40000000000 */
[----:B------:R-:W-:-:S05]  /*0ac0*/  VIADD R24, R22, 0xffffffff ;  /* 0xffffffff16187836 */ /* 0x000fca0000000000 */
[----:B------:R-:W-:Y:S01]  /*0ad0*/  ISETP.GT.U32.AND P0, PT, R24, 0x7feffffe, PT ;  /* 0x7feffffe1800780c */ /* 0x000fe20003f04070 */
[----:B------:R-:W-:-:S03]  /*0ae0*/  DFMA R18, R14, -R2, R12 ;  /* 0x800000020e12722b */ /* 0x000fc6000000000c */
[----:B------:R-:W-:-:S05]  /*0af0*/  ISETP.GT.U32.OR P0, PT, R25, 0x7feffffe, P0 ;  /* 0x7feffffe1900780c */ /* 0x000fca0000704470 */
[----:B------:R-:W-:-:S08]  /*0b00*/  DFMA R14, R16, R18, R14 ;  /* 0x00000012100e722b */ /* 0x000fd0000000000e */
[----:B------:R-:W-:Y:S05]  /*0b10*/  @P0 BRA `(.L_x_36) ;  /* 0x00000000006c0947 */ /* 0x000fea0003800000 */
[----:B------:R-:W-:Y:S01]  /*0b20*/  LOP3.LUT R11, R9, 0x7ff00000, RZ, 0xc0, !PT ;  /* 0x7ff00000090b7812 */ /* 0x000fe200078ec0ff */
[----:B------:R-:W-:-:S03]  /*0b30*/  IMAD.MOV.U32 R18, RZ, RZ, RZ ;  /* 0x000000ffff127224 */ /* 0x000fc600078e00ff */
[CC--:B------:R-:W-:Y:S02]  /*0b40*/  VIADDMNMX R10, R20.reuse, -R11.reuse, 0xb9600000, !PT ;  /* 0xb9600000140a7446 */ /* 0x0c0fe4000780090b */
[----:B------:R-:W-:Y:S02]  /*0b50*/  ISETP.GE.U32.AND P0, PT, R20, R11, PT ;  /* 0x0000000b1400720c */ /* 0x000fe40003f06070 */
[----:B------:R-:W-:Y:S02]  /*0b60*/  VIMNMX R10, PT, PT, R10, 0x46a00000, PT ;  /* 0x46a000000a0a7848 */ /* 0x000fe40003fe0100 */
[----:B------:R-:W-:-:S05]  /*0b70*/  SEL R21, R21, 0x63400000, !P0 ;  /* 0x6340000015157807 */ /* 0x000fca0004000000 */
[----:B------:R-:W-:-:S04]  /*0b80*/  IMAD.IADD R10, R10, 0x1, -R21 ;  /* 0x000000010a0a7824 */ /* 0x000fc800078e0a15 */
[----:B------:R-:W-:-:S06]  /*0b90*/  VIADD R19, R10, 0x7fe00000 ;  /* 0x7fe000000a137836 */ /* 0x000fcc0000000000 */
        /* <DEDUP_REMOVED lines=9> */
[----:B------:R-:W-:Y:S02]  /*0c30*/  IMAD.MOV R3, RZ, RZ, -R10 ;  /* 0x000000ffff037224 */ /* 0x000fe400078e0a0a */
[----:B------:R-:W-:-:S06]  /*0c40*/  IMAD.MOV.U32 R2, RZ, RZ, RZ ;  /* 0x000000ffff027224 */ /* 0x000fcc00078e00ff */
[----:B------:R-:W-:Y:S02]  /*0c50*/  DFMA R2, R16, -R2, R14 ;  /* 0x800000021002722b */ /* 0x000fe4000000000e */
[----:B------:R-:W-:-:S04]  /*0c60*/  DMUL.RP R14, R14, R18 ;  /* 0x000000120e0e7228 */ /* 0x000fc80000008000 */
[----:B------:R-:W-:-:S04]  /*0c70*/  IADD3 R2, PT, PT, -R10, -0x43300000, RZ ;  /* 0xbcd000000a027810 */ /* 0x000fc80007ffe1ff */
[----:B------:R-:W-:Y:S02]  /*0c80*/  FSETP.NEU.AND P0, PT, |R3|, R2, PT ;  /* 0x000000020300720b */ /* 0x000fe40003f0d200 */
[----:B------:R-:W-:Y:S02]  /*0c90*/  LOP3.LUT R11, R15, R11, RZ, 0x3c, !PT ;  /* 0x0000000b0f0b7212 */ /* 0x000fe400078e3cff */
[----:B------:R-:W-:Y:S02]  /*0ca0*/  FSEL R16, R14, R16, !P0 ;  /* 0x000000100e107208 */ /* 0x000fe40004000000 */
[----:B------:R-:W-:Y:S01]  /*0cb0*/  FSEL R17, R11, R17, !P0 ;  /* 0x000000110b117208 */ /* 0x000fe20004000000 */
[----:B------:R-:W-:Y:S06]  /*0cc0*/  BRA `(.L_x_37) ;  /* 0x0000000000547947 */ /* 0x000fec0003800000 */
.L_x_36:
[----:B------:R-:W-:-:S14]  /*0cd0*/  DSETP.NAN.AND P0, PT, R10, R10, PT ;  /* 0x0000000a0a00722a */ /* 0x000fdc0003f08000 */
[----:B------:R-:W-:Y:S05]  /*0ce0*/  @P0 BRA `(.L_x_38) ;  /* 0x0000000000440947 */ /* 0x000fea0003800000 */
[----:B------:R-:W-:-:S14]  /*0cf0*/  DSETP.NAN.AND P0, PT, R8, R8, PT ;  /* 0x000000080800722a */ /* 0x000fdc0003f08000 */
[----:B------:R-:W-:Y:S05]  /*0d00*/  @P0 BRA `(.L_x_39) ;  /* 0x0000000000300947 */ /* 0x000fea0003800000 */
[----:B------:R-:W-:Y:S01]  /*0d10*/  ISETP.NE.AND P0, PT, R22, R23, PT ;  /* 0x000000171600720c */ /* 0x000fe20003f05270 */
[----:B------:R-:W-:Y:S02]  /*0d20*/  IMAD.MOV.U32 R16, RZ, RZ, 0x0 ;  /* 0x00000000ff107424 */ /* 0x000fe400078e00ff */
[----:B------:R-:W-:-:S10]  /*0d30*/  IMAD.MOV.U32 R17, RZ, RZ, -0x80000 ;  /* 0xfff80000ff117424 */ /* 0x000fd400078e00ff */
[----:B------:R-:W-:Y:S05]  /*0d40*/  @!P0 BRA `(.L_x_37) ;  /* 0x0000000000348947 */ /* 0x000fea0003800000 */
[----:B------:R-:W-:Y:S02]  /*0d50*/  ISETP.NE.AND P0, PT, R22, 0x7ff00000, PT ;  /* 0x7ff000001600780c */ /* 0x000fe40003f05270 */
[----:B------:R-:W-:Y:S02]  /*0d60*/  LOP3.LUT R17, R11, 0x80000000, R9, 0x48, !PT ;  /* 0x800000000b117812 */ /* 0x000fe400078e4809 */
[----:B------:R-:W-:-:S13]  /*0d70*/  ISETP.EQ.OR P0, PT, R23, RZ, !P0 ;  /* 0x000000ff1700720c */ /* 0x000fda0004702670 */
[----:B------:R-:W-:Y:S02]  /*0d80*/  @P0 LOP3.LUT R2, R17, 0x7ff00000, RZ, 0xfc, !PT ;  /* 0x7ff0000011020812 */ /* 0x000fe400078efcff */
[----:B------:R-:W-:Y:S01]  /*0d90*/  @!P0 MOV R16, RZ ;  /* 0x000000ff00108202 */ /* 0x000fe20000000f00 */
[----:B------:R-:W-:Y:S02]  /*0da0*/  @P0 IMAD.MOV.U32 R16, RZ, RZ, RZ ;  /* 0x000000ffff100224 */ /* 0x000fe400078e00ff */
[----:B------:R-:W-:Y:S01]  /*0db0*/  @P0 IMAD.MOV.U32 R17, RZ, RZ, R2 ;  /* 0x000000ffff110224 */ /* 0x000fe200078e0002 */
[----:B------:R-:W-:Y:S06]  /*0dc0*/  BRA `(.L_x_37) ;  /* 0x0000000000147947 */ /* 0x000fec0003800000 */
.L_x_39:
[----:B------:R-:W-:Y:S01]  /*0dd0*/  LOP3.LUT R17, R9, 0x80000, RZ, 0xfc, !PT ;  /* 0x0008000009117812 */ /* 0x000fe200078efcff */
[----:B------:R-:W-:Y:S01]  /*0de0*/  IMAD.MOV.U32 R16, RZ, RZ, R8 ;  /* 0x000000ffff107224 */ /* 0x000fe200078e0008 */
[----:B------:R-:W-:Y:S06]  /*0df0*/  BRA `(.L_x_37) ;  /* 0x0000000000087947 */ /* 0x000fec0003800000 */
.L_x_38:
[----:B------:R-:W-:Y:S01]  /*0e00*/  LOP3.LUT R17, R11, 0x80000, RZ, 0xfc, !PT ;  /* 0x000800000b117812 */ /* 0x000fe200078efcff */
[----:B------:R-:W-:-:S07]  /*0e10*/  IMAD.MOV.U32 R16, RZ, RZ, R10 ;  /* 0x000000ffff107224 */ /* 0x000fce00078e000a */
.L_x_37:
[----:B------:R-:W-:Y:S05]  /*0e20*/  BSYNC.RECONVERGENT B1 ;  /* 0x0000000000017941 */ /* 0x000fea0003800200 */
.L_x_35:
[----:B------:R-:W-:Y:S02]  /*0e30*/  IMAD.MOV.U32 R2, RZ, RZ, R0 ;  /* 0x000000ffff027224 */ /* 0x000fe400078e0000 */
[----:B------:R-:W-:-:S04]  /*0e40*/  IMAD.MOV.U32 R3, RZ, RZ, 0x0 ;  /* 0x00000000ff037424 */ /* 0x000fc800078e00ff */
[----:B------:R-:W-:Y:S05]  /*0e50*/  RET.REL.NODEC R2 `(_Z14computeBKernelPdS_S_) ;  /* 0xfffffff002687950 */ /* 0x000fea0003c3ffff */
        .type           $_Z14computeBKernelPdS_S_$__internal_accurate_pow,@function
        .size           $_Z14computeBKernelPdS_S_$__internal_accurate_pow,(.L_x_46 - $_Z14computeBKernelPdS_S_$__internal_accurate_pow)
$_Z14computeBKernelPdS_S_$__internal_accurate_pow:
[----:B------:R-:W-:Y:S01]  /*0e60*/  ISETP.GT.U32.AND P0, PT, R7, 0xfffff, PT ;  /* 0x000fffff0700780c */ /* 0x000fe20003f04070 */
[----:B------:R-:W-:Y:S01]  /*0e70*/  IMAD.MOV.U32 R8, RZ, RZ, R14 ;  /* 0x000000ffff087224 */ /* 0x000fe200078e000e */
[----:B------:R-:W-:Y:S01]  /*0e80*/  MOV R10, R7 ;  /* 0x00000007000a7202 */ /* 0x000fe20000000f00 */
[--C-:B------:R-:W-:Y:S01]  /*0e90*/  IMAD.MOV.U32 R9, RZ, RZ, R7.reuse ;  /* 0x000000ffff097224 */ /* 0x100fe200078e0007 */
[----:B------:R-:W-:Y:S01]  /*0ea0*/  UMOV UR6, 0x7d2cafe2 ;  /* 0x7d2cafe200067882 */ /* 0x000fe20000000000 */
[----:B------:R-:W-:Y:S01]  /*0eb0*/  IMAD.MOV.U32 R22, RZ, RZ, RZ ;  /* 0x000000ffff167224 */ /* 0x000fe200078e00ff */
[----:B------:R-:W-:Y:S01]  /*0ec0*/  UMOV UR7, 0x3eb0f5ff ;  /* 0x3eb0f5ff00077882 */ /* 0x000fe20000000000 */
[----:B------:R-:W-:Y:S01]  /*0ed0*/  IMAD.MOV.U32 R16, RZ, RZ, 0x41ad3b5a ;  /* 0x41ad3b5aff107424 */ /* 0x000fe200078e00ff */
[----:B------:R-:W-:Y:S01]  /*0ee0*/  SHF.R.U32.HI R7, RZ, 0x14, R7 ;  /* 0x00000014ff077819 */ /* 0x000fe20000011607 */
[----:B------:R-:W-:Y:S01]  /*0ef0*/  IMAD.MOV.U32 R17, RZ, RZ, 0x3ed0f5d2 ;  /* 0x3ed0f5d2ff117424 */ /* 0x000fe200078e00ff */
[----:B------:R-:W-:Y:S01]  /*0f00*/  UMOV UR8, 0x3b39803f ;  /* 0x3b39803f00087882 */ /* 0x000fe20000000000 */
[----:B------:R-:W-:-:S02]  /*0f10*/  UMOV UR9, 0x3c7abc9e ;  /* 0x3c7abc9e00097882 */ /* 0x000fc40000000000 */
[----:B------:R-:W-:-:S10]  /*0f20*/  @!P0 DMUL R8, R8, 1.80143985094819840000e+16 ;  /* 0x4350000008088828 */ /* 0x000fd40000000000 */
[----:B------:R-:W-:Y:S01]  /*0f30*/  @!P0 IMAD.MOV.U32 R10, RZ, RZ, R9 ;  /* 0x000000ffff0a8224 */ /* 0x000fe200078e0009 */
[----:B------:R-:W-:Y:S01]  /*0f40*/  @!P0 LEA.HI R7, R9, 0xffffffca, RZ, 0xc ;  /* 0xffffffca09078811 */ /* 0x000fe200078f60ff */
[----:B------:R-:W-:-:S03]  /*0f50*/  @!P0 IMAD.MOV.U32 R14, RZ, RZ, R8 ;  /* 0x000000ffff0e8224 */ /* 0x000fc600078e0008 */
[----:B------:R-:W-:Y:S01]  /*0f60*/  LOP3.LUT R10, R10, 0x800fffff, RZ, 0xc0, !PT ;  /* 0x800fffff0a0a7812 */ /* 0x000fe200078ec0ff */
[----:B------:R-:W-:-:S03]  /*0f70*/  VIADD R8, R7, 0xfffffc01 ;  /* 0xfffffc0107087836 */ /* 0x000fc60000000000 */
[----:B------:R-:W-:-:S04]  /*0f80*/  LOP3.LUT R15, R10, 0x3ff00000, RZ, 0xfc, !PT ;  /* 0x3ff000000a0f7812 */ /* 0x000fc800078efcff */
[----:B------:R-:W-:-:S13]  /*0f90*/  ISETP.GE.U32.AND P1, PT, R15, 0x3ff6a09f, PT ;  /* 0x3ff6a09f0f00780c */ /* 0x000fda0003f26070 */
[----:B------:R-:W-:Y:S02]  /*0fa0*/  @P1 VIADD R11, R15, 0xfff00000 ;  /* 0xfff000000f0b1836 */ /* 0x000fe40000000000 */
[----:B------:R-:W-:Y:S02]  /*0fb0*/  @P1 VIADD R8, R7, 0xfffffc02 ;  /* 0xfffffc0207081836 */ /* 0x000fe40000000000 */
        /* <DEDUP_REMOVED lines=40> */
[----:B------:R-:W-:Y:S01]  /*1240*/  VIADD R21, R15, 0x100000 ;  /* 0x001000000f157836 */ /* 0x000fe20000000000 */
[----:B------:R-:W-:-:S04]  /*1250*/  MOV R20, R14 ;  /* 0x0000000e00147202 */ /* 0x000fc80000000f00 */
        /* <DEDUP_REMOVED lines=19> */
[----:B------:R-:W-:-:S08]  /*1390*/  DADD R10, R16, R10 ;  /* 0x00000000100a7229 */ /* 0x000fd0000000000a */
[----:B------:R-:W-:-:S08]  /*13a0*/  DADD R10, R26, R10 ;  /* 0x000000001a0a7229 */ /* 0x000fd0000000000a */
[----:B------:R-:W-:Y:S01]  /*13b0*/  DADD R14, R14, R10 ;  /* 0x000000000e0e7229 */ /* 0x000fe2000000000a */
[----:B------:R-:W-:Y:S01]  /*13c0*/  LOP3.LUT R10, R8, 0x80000000, RZ, 0x3c, !PT ;  /* 0x80000000080a7812 */ /* 0x000fe200078e3cff */
[----:B------:R-:W-:-:S06]  /*13d0*/  IMAD.MOV.U32 R11, RZ, RZ, 0x43300000 ;  /* 0x43300000ff0b7424 */ /* 0x000fcc00078e00ff */
        /* <DEDUP_REMOVED lines=15> */
[----:B------:R-:W-:Y:S01]  /*14d0*/  DFMA R10, R10, 2, -R8 ;  /* 0x400000000a0a782b */ /* 0x000fe20000000808 */
[----:B------:R-:W-:Y:S02]  /*14e0*/  IMAD.MOV.U32 R12, RZ, RZ, 0x652b82fe ;  /* 0x652b82feff0c7424 */ /* 0x000fe400078e00ff */
[----:B------:R-:W-:-:S05]  /*14f0*/  IMAD.MOV.U32 R13, RZ, RZ, 0x3ff71547 ;  /* 0x3ff71547ff0d7424 */ /* 0x000fca00078e00ff */
[----:B------:R-:W-:-:S08]  /*1500*/  DFMA R14, R14, 2, R10 ;  /* 0x400000000e0e782b */ /* 0x000fd0000000000a */
        /* <DEDUP_REMOVED lines=12> */
[----:B------:R-:W-:Y:S01]  /*15d0*/  UMOV UR7, 0x3e5ade15 ;  /* 0x3e5ade1500077882 */ /* 0x000fe20000000000 */
[----:B------:R-:W-:-:S06]  /*15e0*/  IMAD.MOV.U32 R19, RZ, RZ, 0x3e928af3 ;  /* 0x3e928af3ff137424 */ /* 0x000fcc00078e00ff */
        /* <DEDUP_REMOVED lines=27> */
[----:B------:R-:W-:Y:S01]  /*17a0*/  LEA R9, R12, R17, 0x14 ;  /* 0x000000110c097211 */ /* 0x000fe200078ea0ff */
[----:B------:R-:W-:Y:S01]  /*17b0*/  IMAD.MOV.U32 R8, RZ, RZ, R16 ;  /* 0x000000ffff087224 */ /* 0x000fe200078e0010 */
[----:B------:R-:W-:Y:S06]  /*17c0*/  @!P0 BRA `(.L_x_40) ;  /* 0x0000000000308947 */ /* 0x000fec0003800000 */
[----:B------:R-:W-:Y:S01]  /*17d0*/  FSETP.GEU.AND P1, PT, |R11|, 4.2275390625, PT ;  /* 0x408748000b00780b */ /* 0x000fe20003f2e200 */
[C---:B------:R-:W-:Y:S02]  /*17e0*/  DADD R8, R10.reuse, +INF ;  /* 0x7ff000000a087429 */ /* 0x040fe40000000000 */
[----:B------:R-:W-:-:S08]  /*17f0*/  DSETP.GEU.AND P0, PT, R10, RZ, PT ;  /* 0x000000ff0a00722a */ /* 0x000fd00003f0e000 */
[----:B------:R-:W-:Y:S02]  /*1800*/  FSEL R8, R8, RZ, P0 ;  /* 0x000000ff08087208 */ /* 0x000fe40000000000 */
[----:B------:R-:W-:Y:S02]  /*1810*/  @!P1 LEA.HI R7, R12, R12, RZ, 0x1 ;  /* 0x0000000c0c079211 */ /* 0x000fe400078f08ff */
[----:B------:R-:W-:Y:S02]  /*1820*/  FSEL R9, R9, RZ, P0 ;  /* 0x000000ff09097208 */ /* 0x000fe40000000000 */
[----:B------:R-:W-:-:S05]  /*1830*/  @!P1 SHF.R.S32.HI R7, RZ, 0x1, R7 ;  /* 0x00000001ff079819 */ /* 0x000fca0000011407 */
[----:B------:R-:W-:Y:S02]  /*1840*/  @!P1 IMAD.IADD R10, R12, 0x1, -R7 ;  /* 0x000000010c0a9824 */ /* 0x000fe400078e0a07 */
[----:B------:R-:W-:-:S03]  /*1850*/  @!P1 IMAD R17, R7, 0x100000, R17 ;  /* 0x0010000007119824 */ /* 0x000fc600078e0211 */
[----:B------:R-:W-:Y:S01]  /*1860*/  @!P1 LEA R11, R10, 0x3ff00000, 0x14 ;  /* 0x3ff000000a0b9811 */ /* 0x000fe200078ea0ff */
[----:B------:R-:W-:-:S06]  /*1870*/  @!P1 IMAD.MOV.U32 R10, RZ, RZ, RZ ;  /* 0x000000ffff0a9224 */ /* 0x000fcc00078e00ff */
[----:B------:R-:W-:-:S11]  /*1880*/  @!P1 DMUL R8, R16, R10 ;  /* 0x0000000a10089228 */ /* 0x000fd60000000000 */
.L_x_40:
[----:B------:R-:W-:Y:S02]  /*1890*/  DFMA R14, R14, R8, R8 ;  /* 0x000000080e0e722b */ /* 0x000fe40000000008 */
[----:B------:R-:W-:-:S08]  /*18a0*/  DSETP.NEU.AND P0, PT, |R8|, +INF , PT ;  /* 0x7ff000000800742a */ /* 0x000fd00003f0d200 */
[----:B------:R-:W-:Y:S01]  /*18b0*/  FSEL R7, R8, R14, !P0 ;  /* 0x0000000e08077208 */ /* 0x000fe20004000000 */
[----:B------:R-:W-:Y:S01]  /*18c0*/  IMAD.MOV.U32 R8, RZ, RZ, R0 ;  /* 0x000000ffff087224 */ /* 0x000fe200078e0000 */
[----:B------:R-:W-:Y:S01]  /*18d0*/  FSEL R14, R9, R15, !P0 ;  /* 0x0000000f090e7208 */ /* 0x000fe20004000000 */
[----:B------:R-:W-:-:S04]  /*18e0*/  IMAD.MOV.U32 R9, RZ, RZ, 0x0 ;  /* 0x00000000ff097424 */ /* 0x000fc800078e00ff */
[----:B------:R-:W-:Y:S05]  /*18f0*/  RET.REL.NODEC R8 `(_Z14computeBKernelPdS_S_) ;  /* 0xffffffe408c07950 */ /* 0x000fea0003c3ffff */
.L_x_41:
        /* <DEDUP_REMOVED lines=16> */
.L_x_46:


//--------------------- .nv.shared.reserved.0     --------------------------
	.section	.nv.shared.reserved.0,"aw",@nobits
	.weak		__nv_reservedSMEM_offset_0_alias
	.size		__nv_reservedSMEM_offset_0_alias, 0, 64
	.other		__nv_reservedSMEM_offset_0_alias,@"STO_CUDA_RESERVED_SHARED STV_DEFAULT"
__nv_reservedSMEM_offset_0_alias:
	.zero		0
	.zero		64


//--------------------- .nv.constant0._Z15computeBoundaryPdS_ --------------------------
	.section	.nv.constant0._Z15computeBoundaryPdS_,"a",@progbits
	.sectionflags	@""
	.align	4
.nv.constant0._Z15computeBoundaryPdS_:
	.zero		912


//--------------------- .nv.constant0._Z9computeUVPdS_S_S_S_ --------------------------
	.section	.nv.constant0._Z9computeUVPdS_S_S_S_,"a",@progbits
	.sectionflags	@""
	.align	4
.nv.constant0._Z9computeUVPdS_S_S_S_:
	.zero		936


//--------------------- .nv.constant0._Z8computePPd --------------------------
	.section	.nv.constant0._Z8computePPd,"a",@progbits
	.sectionflags	@""
	.align	4
.nv.constant0._Z8computePPd:
	.zero		904


//--------------------- .nv.constant0._Z13updatePKernelPdS_S_ --------------------------
	.section	.nv.constant0._Z13updatePKernelPdS_S_,"a",@progbits
	.sectionflags	@""
	.align	4
.nv.constant0._Z13updatePKernelPdS_S_:
	.zero		920


//--------------------- .nv.constant0._Z14computeBKernelPdS_S_ --------------------------
	.section	.nv.constant0._Z14computeBKernelPdS_S_,"a",@progbits
	.sectionflags	@""
	.align	4
.nv.constant0._Z14computeBKernelPdS_S_:
	.zero		920


//--------------------- SYMBOLS --------------------------

	.type		.nv.reservedSmem.offset0,@object
	.size		.nv.reservedSmem.offset0,0x4
